//
// Generated by NVIDIA NVVM Compiler
//
// Compiler Build ID: CL-36424714
// Cuda compilation tools, release 13.0, V13.0.88
// Based on NVVM 20.0.0
//

.version 9.0
.target sm_100
.address_size 64

	// .globl	_Z12lower_kernelIfEviiiPKT_S2_PS0_

.visible .entry _Z12lower_kernelIfEviiiPKT_S2_PS0_(
	.param .u32 _Z12lower_kernelIfEviiiPKT_S2_PS0__param_0,
	.param .u32 _Z12lower_kernelIfEviiiPKT_S2_PS0__param_1,
	.param .u32 _Z12lower_kernelIfEviiiPKT_S2_PS0__param_2,
	.param .u64 .ptr .align 1 _Z12lower_kernelIfEviiiPKT_S2_PS0__param_3,
	.param .u64 .ptr .align 1 _Z12lower_kernelIfEviiiPKT_S2_PS0__param_4,
	.param .u64 .ptr .align 1 _Z12lower_kernelIfEviiiPKT_S2_PS0__param_5
)
{
	.reg .pred 	%p<14>;
	.reg .b32 	%r<105>;
	.reg .b32 	%f<68>;
	.reg .b64 	%rd<62>;

	ld.param.u32 	%r45, [_Z12lower_kernelIfEviiiPKT_S2_PS0__param_0];
	ld.param.u32 	%r46, [_Z12lower_kernelIfEviiiPKT_S2_PS0__param_1];
	ld.param.u32 	%r47, [_Z12lower_kernelIfEviiiPKT_S2_PS0__param_2];
	ld.param.u64 	%rd4, [_Z12lower_kernelIfEviiiPKT_S2_PS0__param_3];
	ld.param.u64 	%rd5, [_Z12lower_kernelIfEviiiPKT_S2_PS0__param_4];
	cvta.to.global.u64 	%rd1, %rd5;
	cvta.to.global.u64 	%rd2, %rd4;
	mov.u32 	%r48, %ctaid.x;
	mov.u32 	%r49, %ntid.x;
	mov.u32 	%r50, %tid.x;
	mad.lo.s32 	%r1, %r48, %r49, %r50;
	setp.ge.s32 	%p1, %r1, %r47;
	@%p1 bra 	$L__BB0_16;
	mov.u32 	%r51, %ctaid.y;
	mov.u32 	%r52, %ntid.y;
	mov.u32 	%r53, %tid.y;
	mad.lo.s32 	%r2, %r51, %r52, %r53;
	setp.ge.s32 	%p2, %r2, %r46;
	setp.lt.s32 	%p3, %r45, 1;
	or.pred  	%p4, %p2, %p3;
	@%p4 bra 	$L__BB0_16;
	mul.lo.s32 	%r3, %r47, %r46;
	mul.lo.s32 	%r4, %r46, %r1;
	add.s32 	%r55, %r1, 1;
	and.b32  	%r5, %r55, 7;
	add.s32 	%r56, %r1, -1;
	mad.lo.s32 	%r6, %r46, %r56, %r2;
	shl.b32 	%r7, %r46, 3;
	add.s32 	%r57, %r1, -7;
	mad.lo.s32 	%r8, %r46, %r57, %r2;
	add.s32 	%r58, %r1, -6;
	mad.lo.s32 	%r9, %r46, %r58, %r2;
	add.s32 	%r59, %r1, -5;
	mad.lo.s32 	%r10, %r46, %r59, %r2;
	add.s32 	%r60, %r1, -4;
	mad.lo.s32 	%r11, %r46, %r60, %r2;
	add.s32 	%r61, %r1, -3;
	mad.lo.s32 	%r12, %r46, %r61, %r2;
	add.s32 	%r62, %r1, -2;
	mad.lo.s32 	%r13, %r46, %r62, %r2;
	mov.b32 	%r91, 0;
	mul.wide.s32 	%rd52, %r46, 4;
$L__BB0_3:
	setp.lt.s32 	%p5, %r1, 0;
	mad.lo.s32 	%r15, %r3, %r91, %r2;
	mov.f32 	%f67, 0f00000000;
	@%p5 bra 	$L__BB0_15;
	setp.lt.u32 	%p6, %r1, 7;
	mov.f32 	%f67, 0f00000000;
	mov.b32 	%r103, 0;
	@%p6 bra 	$L__BB0_7;
	add.s32 	%r64, %r1, 1;
	and.b32  	%r65, %r64, -8;
	neg.s32 	%r100, %r65;
	add.s32 	%r92, %r2, %r4;
	mov.f32 	%f67, 0f00000000;
	mov.u32 	%r93, %r15;
	mov.u32 	%r94, %r13;
	mov.u32 	%r95, %r12;
	mov.u32 	%r96, %r11;
	mov.u32 	%r97, %r10;
	mov.u32 	%r98, %r9;
	mov.u32 	%r99, %r8;
	mov.u32 	%r101, %r6;
$L__BB0_6:
	.pragma "nounroll";
	add.s32 	%r66, %r1, 1;
	and.b32  	%r103, %r66, -8;
	mul.wide.s32 	%rd6, %r92, 4;
	add.s64 	%rd7, %rd2, %rd6;
	ld.global.f32 	%f17, [%rd7];
	mul.wide.s32 	%rd8, %r93, 4;
	add.s64 	%rd9, %rd1, %rd8;
	ld.global.f32 	%f18, [%rd9];
	fma.rn.f32 	%f19, %f17, %f18, %f67;
	mul.wide.s32 	%rd10, %r101, 4;
	add.s64 	%rd11, %rd2, %rd10;
	ld.global.f32 	%f20, [%rd11];
	add.s64 	%rd13, %rd9, %rd52;
	ld.global.f32 	%f21, [%rd13];
	fma.rn.f32 	%f22, %f20, %f21, %f19;
	mul.wide.s32 	%rd14, %r94, 4;
	add.s64 	%rd15, %rd2, %rd14;
	ld.global.f32 	%f23, [%rd15];
	add.s64 	%rd16, %rd13, %rd52;
	ld.global.f32 	%f24, [%rd16];
	fma.rn.f32 	%f25, %f23, %f24, %f22;
	mul.wide.s32 	%rd17, %r95, 4;
	add.s64 	%rd18, %rd2, %rd17;
	ld.global.f32 	%f26, [%rd18];
	add.s64 	%rd19, %rd16, %rd52;
	ld.global.f32 	%f27, [%rd19];
	fma.rn.f32 	%f28, %f26, %f27, %f25;
	mul.wide.s32 	%rd20, %r96, 4;
	add.s64 	%rd21, %rd2, %rd20;
	ld.global.f32 	%f29, [%rd21];
	add.s64 	%rd22, %rd19, %rd52;
	ld.global.f32 	%f30, [%rd22];
	fma.rn.f32 	%f31, %f29, %f30, %f28;
	mul.wide.s32 	%rd23, %r97, 4;
	add.s64 	%rd24, %rd2, %rd23;
	ld.global.f32 	%f32, [%rd24];
	add.s64 	%rd25, %rd22, %rd52;
	ld.global.f32 	%f33, [%rd25];
	fma.rn.f32 	%f34, %f32, %f33, %f31;
	mul.wide.s32 	%rd26, %r98, 4;
	add.s64 	%rd27, %rd2, %rd26;
	ld.global.f32 	%f35, [%rd27];
	add.s64 	%rd28, %rd25, %rd52;
	ld.global.f32 	%f36, [%rd28];
	fma.rn.f32 	%f37, %f35, %f36, %f34;
	mul.wide.s32 	%rd29, %r99, 4;
	add.s64 	%rd30, %rd2, %rd29;
	ld.global.f32 	%f38, [%rd30];
	add.s64 	%rd31, %rd28, %rd52;
	ld.global.f32 	%f39, [%rd31];
	fma.rn.f32 	%f67, %f38, %f39, %f37;
	sub.s32 	%r101, %r101, %r7;
	add.s32 	%r100, %r100, 8;
	sub.s32 	%r99, %r99, %r7;
	sub.s32 	%r98, %r98, %r7;
	sub.s32 	%r97, %r97, %r7;
	sub.s32 	%r96, %r96, %r7;
	sub.s32 	%r95, %r95, %r7;
	sub.s32 	%r94, %r94, %r7;
	add.s32 	%r93, %r93, %r7;
	sub.s32 	%r92, %r92, %r7;
	setp.ne.s32 	%p7, %r100, 0;
	@%p7 bra 	$L__BB0_6;
$L__BB0_7:
	setp.eq.s32 	%p8, %r5, 0;
	@%p8 bra 	$L__BB0_15;
	add.s32 	%r67, %r5, -1;
	setp.lt.u32 	%p9, %r67, 3;
	@%p9 bra 	$L__BB0_10;
	sub.s32 	%r68, %r1, %r103;
	mad.lo.s32 	%r69, %r68, %r46, %r2;
	mul.wide.s32 	%rd32, %r69, 4;
	add.s64 	%rd33, %rd2, %rd32;
	ld.global.f32 	%f41, [%rd33];
	mad.lo.s32 	%r70, %r103, %r46, %r15;
	mul.wide.s32 	%rd34, %r70, 4;
	add.s64 	%rd35, %rd1, %rd34;
	ld.global.f32 	%f42, [%rd35];
	fma.rn.f32 	%f43, %f41, %f42, %f67;
	not.b32 	%r71, %r103;
	add.s32 	%r72, %r1, %r71;
	mad.lo.s32 	%r73, %r72, %r46, %r2;
	mul.wide.s32 	%rd36, %r73, 4;
	add.s64 	%rd37, %rd2, %rd36;
	ld.global.f32 	%f44, [%rd37];
	add.s64 	%rd39, %rd35, %rd52;
	ld.global.f32 	%f45, [%rd39];
	fma.rn.f32 	%f46, %f44, %f45, %f43;
	add.s32 	%r74, %r68, -2;
	mad.lo.s32 	%r75, %r74, %r46, %r2;
	mul.wide.s32 	%rd40, %r75, 4;
	add.s64 	%rd41, %rd2, %rd40;
	ld.global.f32 	%f47, [%rd41];
	add.s64 	%rd42, %rd39, %rd52;
	ld.global.f32 	%f48, [%rd42];
	fma.rn.f32 	%f49, %f47, %f48, %f46;
	add.s32 	%r76, %r68, -3;
	mad.lo.s32 	%r77, %r76, %r46, %r2;
	mul.wide.s32 	%rd43, %r77, 4;
	add.s64 	%rd44, %rd2, %rd43;
	ld.global.f32 	%f50, [%rd44];
	add.s64 	%rd45, %rd42, %rd52;
	ld.global.f32 	%f51, [%rd45];
	fma.rn.f32 	%f67, %f50, %f51, %f49;
	add.s32 	%r103, %r103, 4;
$L__BB0_10:
	add.s32 	%r79, %r1, 1;
	and.b32  	%r78, %r79, 3;
	setp.eq.s32 	%p10, %r78, 0;
	@%p10 bra 	$L__BB0_15;
	setp.eq.s32 	%p11, %r78, 1;
	@%p11 bra 	$L__BB0_13;
	sub.s32 	%r80, %r1, %r103;
	mad.lo.s32 	%r81, %r80, %r46, %r2;
	mul.wide.s32 	%rd46, %r81, 4;
	add.s64 	%rd47, %rd2, %rd46;
	ld.global.f32 	%f53, [%rd47];
	mad.lo.s32 	%r82, %r103, %r46, %r15;
	mul.wide.s32 	%rd48, %r82, 4;
	add.s64 	%rd49, %rd1, %rd48;
	ld.global.f32 	%f54, [%rd49];
	fma.rn.f32 	%f55, %f53, %f54, %f67;
	not.b32 	%r83, %r103;
	add.s32 	%r84, %r1, %r83;
	mad.lo.s32 	%r85, %r84, %r46, %r2;
	mul.wide.s32 	%rd50, %r85, 4;
	add.s64 	%rd51, %rd2, %rd50;
	ld.global.f32 	%f56, [%rd51];
	add.s64 	%rd53, %rd49, %rd52;
	ld.global.f32 	%f57, [%rd53];
	fma.rn.f32 	%f67, %f56, %f57, %f55;
	add.s32 	%r103, %r103, 2;
$L__BB0_13:
	and.b32  	%r86, %r1, 1;
	setp.eq.b32 	%p12, %r86, 1;
	@%p12 bra 	$L__BB0_15;
	sub.s32 	%r87, %r1, %r103;
	mad.lo.s32 	%r88, %r87, %r46, %r2;
	mul.wide.s32 	%rd54, %r88, 4;
	add.s64 	%rd55, %rd2, %rd54;
	ld.global.f32 	%f58, [%rd55];
	mad.lo.s32 	%r89, %r103, %r46, %r15;
	mul.wide.s32 	%rd56, %r89, 4;
	add.s64 	%rd57, %rd1, %rd56;
	ld.global.f32 	%f59, [%rd57];
	fma.rn.f32 	%f67, %f58, %f59, %f67;
$L__BB0_15:
	ld.param.u64 	%rd61, [_Z12lower_kernelIfEviiiPKT_S2_PS0__param_5];
	add.s32 	%r90, %r15, %r4;
	cvta.to.global.u64 	%rd58, %rd61;
	mul.wide.s32 	%rd59, %r90, 4;
	add.s64 	%rd60, %rd58, %rd59;
	st.global.f32 	[%rd60], %f67;
	add.s32 	%r91, %r91, 1;
	setp.ne.s32 	%p13, %r91, %r45;
	@%p13 bra 	$L__BB0_3;
$L__BB0_16:
	ret;

}
	// .globl	_Z15backward_kernelIfEviiiPKT_S2_S2_PS0_S3_
.visible .entry _Z15backward_kernelIfEviiiPKT_S2_S2_PS0_S3_(
	.param .u32 _Z15backward_kernelIfEviiiPKT_S2_S2_PS0_S3__param_0,
	.param .u32 _Z15backward_kernelIfEviiiPKT_S2_S2_PS0_S3__param_1,
	.param .u32 _Z15backward_kernelIfEviiiPKT_S2_S2_PS0_S3__param_2,
	.param .u64 .ptr .align 1 _Z15backward_kernelIfEviiiPKT_S2_S2_PS0_S3__param_3,
	.param .u64 .ptr .align 1 _Z15backward_kernelIfEviiiPKT_S2_S2_PS0_S3__param_4,
	.param .u64 .ptr .align 1 _Z15backward_kernelIfEviiiPKT_S2_S2_PS0_S3__param_5,
	.param .u64 .ptr .align 1 _Z15backward_kernelIfEviiiPKT_S2_S2_PS0_S3__param_6,
	.param .u64 .ptr .align 1 _Z15backward_kernelIfEviiiPKT_S2_S2_PS0_S3__param_7
)
{
	.reg .pred 	%p<15>;
	.reg .b32 	%r<69>;
	.reg .b32 	%f<114>;
	.reg .b64 	%rd<75>;

	ld.param.u32 	%r29, [_Z15backward_kernelIfEviiiPKT_S2_S2_PS0_S3__param_0];
	ld.param.u32 	%r30, [_Z15backward_kernelIfEviiiPKT_S2_S2_PS0_S3__param_1];
	ld.param.u32 	%r31, [_Z15backward_kernelIfEviiiPKT_S2_S2_PS0_S3__param_2];
	ld.param.u64 	%rd7, [_Z15backward_kernelIfEviiiPKT_S2_S2_PS0_S3__param_3];
	ld.param.u64 	%rd8, [_Z15backward_kernelIfEviiiPKT_S2_S2_PS0_S3__param_4];
	ld.param.u64 	%rd9, [_Z15backward_kernelIfEviiiPKT_S2_S2_PS0_S3__param_5];
	ld.param.u64 	%rd5, [_Z15backward_kernelIfEviiiPKT_S2_S2_PS0_S3__param_6];
	cvta.to.global.u64 	%rd1, %rd8;
	cvta.to.global.u64 	%rd2, %rd9;
	cvta.to.global.u64 	%rd3, %rd7;
	mov.u32 	%r32, %ctaid.x;
	mov.u32 	%r33, %ntid.x;
	mov.u32 	%r34, %tid.x;
	mad.lo.s32 	%r1, %r32, %r33, %r34;
	setp.ge.s32 	%p1, %r1, %r31;
	@%p1 bra 	$L__BB1_16;
	mov.u32 	%r35, %ctaid.y;
	mov.u32 	%r36, %ntid.y;
	mov.u32 	%r37, %tid.y;
	mad.lo.s32 	%r2, %r35, %r36, %r37;
	setp.ge.s32 	%p2, %r2, %r30;
	setp.lt.s32 	%p3, %r29, 1;
	or.pred  	%p4, %p2, %p3;
	@%p4 bra 	$L__BB1_16;
	mul.lo.s32 	%r3, %r31, %r30;
	sub.s32 	%r4, %r31, %r1;
	mul.lo.s32 	%r5, %r30, %r1;
	and.b32  	%r6, %r4, 7;
	sub.s32 	%r7, %r1, %r31;
	shl.b32 	%r8, %r30, 3;
	cvta.to.global.u64 	%rd4, %rd5;
	mov.b32 	%r61, 0;
	mul.wide.s32 	%rd60, %r30, 4;
$L__BB1_3:
	setp.lt.s32 	%p5, %r4, 1;
	mul.lo.s32 	%r10, %r3, %r61;
	add.s32 	%r11, %r10, %r2;
	mov.f32 	%f112, 0f00000000;
	mov.f32 	%f113, %f112;
	@%p5 bra 	$L__BB1_15;
	setp.gt.u32 	%p6, %r7, -8;
	mov.f32 	%f113, 0f00000000;
	mov.b32 	%r67, 0;
	mov.f32 	%f112, %f113;
	@%p6 bra 	$L__BB1_7;
	and.b32  	%r40, %r4, 2147483640;
	neg.s32 	%r65, %r40;
	mad.lo.s32 	%r41, %r31, %r61, %r1;
	mad.lo.s32 	%r64, %r30, %r41, %r2;
	mov.f32 	%f113, 0f00000000;
	mov.u32 	%r62, %r2;
	mov.u32 	%r63, %r11;
$L__BB1_6:
	.pragma "nounroll";
	and.b32  	%r67, %r4, 2147483640;
	mul.wide.s32 	%rd10, %r62, 4;
	add.s64 	%rd11, %rd3, %rd10;
	ld.global.f32 	%f29, [%rd11];
	mul.wide.s32 	%rd12, %r64, 4;
	add.s64 	%rd13, %rd2, %rd12;
	ld.global.f32 	%f30, [%rd13];
	fma.rn.f32 	%f31, %f29, %f30, %f112;
	mul.wide.s32 	%rd14, %r63, 4;
	add.s64 	%rd15, %rd1, %rd14;
	ld.global.f32 	%f32, [%rd15];
	fma.rn.f32 	%f33, %f32, %f30, %f113;
	mul.wide.s32 	%rd16, %r30, 4;
	add.s64 	%rd17, %rd11, %rd16;
	ld.global.f32 	%f34, [%rd17];
	add.s64 	%rd18, %rd13, %rd16;
	ld.global.f32 	%f35, [%rd18];
	fma.rn.f32 	%f36, %f34, %f35, %f31;
	add.s64 	%rd19, %rd15, %rd16;
	ld.global.f32 	%f37, [%rd19];
	fma.rn.f32 	%f38, %f37, %f35, %f33;
	add.s64 	%rd20, %rd17, %rd16;
	ld.global.f32 	%f39, [%rd20];
	add.s64 	%rd21, %rd18, %rd16;
	ld.global.f32 	%f40, [%rd21];
	fma.rn.f32 	%f41, %f39, %f40, %f36;
	add.s64 	%rd22, %rd19, %rd16;
	ld.global.f32 	%f42, [%rd22];
	fma.rn.f32 	%f43, %f42, %f40, %f38;
	add.s64 	%rd23, %rd20, %rd16;
	ld.global.f32 	%f44, [%rd23];
	add.s64 	%rd24, %rd21, %rd16;
	ld.global.f32 	%f45, [%rd24];
	fma.rn.f32 	%f46, %f44, %f45, %f41;
	add.s64 	%rd25, %rd22, %rd16;
	ld.global.f32 	%f47, [%rd25];
	fma.rn.f32 	%f48, %f47, %f45, %f43;
	add.s64 	%rd26, %rd23, %rd16;
	ld.global.f32 	%f49, [%rd26];
	add.s64 	%rd27, %rd24, %rd16;
	ld.global.f32 	%f50, [%rd27];
	fma.rn.f32 	%f51, %f49, %f50, %f46;
	add.s64 	%rd28, %rd25, %rd16;
	ld.global.f32 	%f52, [%rd28];
	fma.rn.f32 	%f53, %f52, %f50, %f48;
	add.s64 	%rd29, %rd26, %rd16;
	ld.global.f32 	%f54, [%rd29];
	add.s64 	%rd30, %rd27, %rd16;
	ld.global.f32 	%f55, [%rd30];
	fma.rn.f32 	%f56, %f54, %f55, %f51;
	add.s64 	%rd31, %rd28, %rd16;
	ld.global.f32 	%f57, [%rd31];
	fma.rn.f32 	%f58, %f57, %f55, %f53;
	add.s64 	%rd32, %rd29, %rd16;
	ld.global.f32 	%f59, [%rd32];
	add.s64 	%rd33, %rd30, %rd16;
	ld.global.f32 	%f60, [%rd33];
	fma.rn.f32 	%f61, %f59, %f60, %f56;
	add.s64 	%rd34, %rd31, %rd16;
	ld.global.f32 	%f62, [%rd34];
	fma.rn.f32 	%f63, %f62, %f60, %f58;
	add.s64 	%rd35, %rd32, %rd16;
	ld.global.f32 	%f64, [%rd35];
	add.s64 	%rd36, %rd33, %rd16;
	ld.global.f32 	%f65, [%rd36];
	fma.rn.f32 	%f112, %f64, %f65, %f61;
	add.s64 	%rd37, %rd34, %rd16;
	ld.global.f32 	%f66, [%rd37];
	fma.rn.f32 	%f113, %f66, %f65, %f63;
	add.s32 	%r65, %r65, 8;
	add.s32 	%r64, %r64, %r8;
	add.s32 	%r63, %r63, %r8;
	add.s32 	%r62, %r62, %r8;
	setp.ne.s32 	%p7, %r65, 0;
	@%p7 bra 	$L__BB1_6;
$L__BB1_7:
	setp.eq.s32 	%p8, %r6, 0;
	@%p8 bra 	$L__BB1_15;
	add.s32 	%r42, %r6, -1;
	setp.lt.u32 	%p9, %r42, 3;
	@%p9 bra 	$L__BB1_10;
	mul.lo.s32 	%r43, %r67, %r30;
	add.s32 	%r44, %r43, %r2;
	mul.wide.s32 	%rd38, %r44, 4;
	add.s64 	%rd39, %rd3, %rd38;
	ld.global.f32 	%f68, [%rd39];
	add.s32 	%r45, %r43, %r5;
	add.s32 	%r46, %r45, %r11;
	mul.wide.s32 	%rd40, %r46, 4;
	add.s64 	%rd41, %rd2, %rd40;
	ld.global.f32 	%f69, [%rd41];
	fma.rn.f32 	%f70, %f68, %f69, %f112;
	add.s32 	%r47, %r44, %r10;
	mul.wide.s32 	%rd42, %r47, 4;
	add.s64 	%rd43, %rd1, %rd42;
	ld.global.f32 	%f71, [%rd43];
	fma.rn.f32 	%f72, %f71, %f69, %f113;
	add.s64 	%rd45, %rd39, %rd60;
	ld.global.f32 	%f73, [%rd45];
	add.s64 	%rd46, %rd41, %rd60;
	ld.global.f32 	%f74, [%rd46];
	fma.rn.f32 	%f75, %f73, %f74, %f70;
	add.s64 	%rd47, %rd43, %rd60;
	ld.global.f32 	%f76, [%rd47];
	fma.rn.f32 	%f77, %f76, %f74, %f72;
	add.s64 	%rd48, %rd45, %rd60;
	ld.global.f32 	%f78, [%rd48];
	add.s64 	%rd49, %rd46, %rd60;
	ld.global.f32 	%f79, [%rd49];
	fma.rn.f32 	%f80, %f78, %f79, %f75;
	add.s64 	%rd50, %rd47, %rd60;
	ld.global.f32 	%f81, [%rd50];
	fma.rn.f32 	%f82, %f81, %f79, %f77;
	add.s64 	%rd51, %rd48, %rd60;
	ld.global.f32 	%f83, [%rd51];
	add.s64 	%rd52, %rd49, %rd60;
	ld.global.f32 	%f84, [%rd52];
	fma.rn.f32 	%f112, %f83, %f84, %f80;
	add.s64 	%rd53, %rd50, %rd60;
	ld.global.f32 	%f85, [%rd53];
	fma.rn.f32 	%f113, %f85, %f84, %f82;
	add.s32 	%r67, %r67, 4;
$L__BB1_10:
	and.b32  	%r48, %r4, 3;
	setp.eq.s32 	%p10, %r48, 0;
	@%p10 bra 	$L__BB1_15;
	setp.eq.s32 	%p11, %r48, 1;
	@%p11 bra 	$L__BB1_13;
	mul.lo.s32 	%r49, %r67, %r30;
	add.s32 	%r50, %r49, %r2;
	mul.wide.s32 	%rd54, %r50, 4;
	add.s64 	%rd55, %rd3, %rd54;
	ld.global.f32 	%f87, [%rd55];
	add.s32 	%r51, %r49, %r5;
	add.s32 	%r52, %r51, %r11;
	mul.wide.s32 	%rd56, %r52, 4;
	add.s64 	%rd57, %rd2, %rd56;
	ld.global.f32 	%f88, [%rd57];
	fma.rn.f32 	%f89, %f87, %f88, %f112;
	add.s32 	%r53, %r50, %r10;
	mul.wide.s32 	%rd58, %r53, 4;
	add.s64 	%rd59, %rd1, %rd58;
	ld.global.f32 	%f90, [%rd59];
	fma.rn.f32 	%f91, %f90, %f88, %f113;
	add.s64 	%rd61, %rd55, %rd60;
	ld.global.f32 	%f92, [%rd61];
	add.s64 	%rd62, %rd57, %rd60;
	ld.global.f32 	%f93, [%rd62];
	fma.rn.f32 	%f112, %f92, %f93, %f89;
	add.s64 	%rd63, %rd59, %rd60;
	ld.global.f32 	%f94, [%rd63];
	fma.rn.f32 	%f113, %f94, %f93, %f91;
	add.s32 	%r67, %r67, 2;
$L__BB1_13:
	and.b32  	%r54, %r4, 1;
	setp.eq.b32 	%p12, %r54, 1;
	not.pred 	%p13, %p12;
	@%p13 bra 	$L__BB1_15;
	mul.lo.s32 	%r55, %r67, %r30;
	add.s32 	%r56, %r55, %r2;
	mul.wide.s32 	%rd64, %r56, 4;
	add.s64 	%rd65, %rd3, %rd64;
	ld.global.f32 	%f95, [%rd65];
	add.s32 	%r57, %r55, %r5;
	add.s32 	%r58, %r57, %r11;
	mul.wide.s32 	%rd66, %r58, 4;
	add.s64 	%rd67, %rd2, %rd66;
	ld.global.f32 	%f96, [%rd67];
	fma.rn.f32 	%f112, %f95, %f96, %f112;
	add.s32 	%r59, %r56, %r10;
	mul.wide.s32 	%rd68, %r59, 4;
	add.s64 	%rd69, %rd1, %rd68;
	ld.global.f32 	%f97, [%rd69];
	fma.rn.f32 	%f113, %f97, %f96, %f113;
$L__BB1_15:
	ld.param.u64 	%rd74, [_Z15backward_kernelIfEviiiPKT_S2_S2_PS0_S3__param_7];
	add.s32 	%r60, %r11, %r5;
	cvta.to.global.u64 	%rd70, %rd74;
	mul.wide.s32 	%rd71, %r60, 4;
	add.s64 	%rd72, %rd70, %rd71;
	st.global.f32 	[%rd72], %f112;
	add.s64 	%rd73, %rd4, %rd71;
	st.global.f32 	[%rd73], %f113;
	add.s32 	%r61, %r61, 1;
	setp.ne.s32 	%p14, %r61, %r29;
	@%p14 bra 	$L__BB1_3;
$L__BB1_16:
	ret;

}


// ===== COMPILED SASS (sm_100) =====

	.target	sm_100

	.elftype	@"ET_EXEC"


//--------------------- .note.nv.tkinfo           --------------------------
	.section	.note.nv.tkinfo,"",@"SHT_NOTE"
	.sectionflags	@"SHF_NOTE_NV_TKINFO"
	.tkinfo
        /*0018*/ 	.word	0x00000002
        /*0030*/ 	.string	""
        /*0030*/ 	.string	"ptxas"
        /*0030*/ 	.string	"Cuda compilation tools, release 13.0, V13.0.88"
        /*0030*/ 	.string	"Build cuda_13.0.r13.0/compiler.36424714_0"
        /*0030*/ 	.string	"-arch sm_100 -m 64 "



//--------------------- .note.nv.cuinfo           --------------------------
	.section	.note.nv.cuinfo,"",@"SHT_NOTE"
	.sectionflags	@"SHF_NOTE_NV_CUINFO"
        /*0018*/ 	.short	0x0002
        /*001a*/ 	.short	0x0064
        /*001c*/ 	.short	0x0082
	.zero		2


//--------------------- .nv.info                  --------------------------
	.section	.nv.info,"",@"SHT_CUDA_INFO"
	.align	4


	//----- nvinfo : EIATTR_REGCOUNT
	.align		4
        /*0000*/ 	.byte	0x04, 0x2f
        /*0002*/ 	.short	(.L_1 - .L_0)
	.align		4
.L_0:
        /*0004*/ 	.word	index@(_Z12lower_kernelIfEviiiPKT_S2_PS0_)
        /*0008*/ 	.word	0x00000028


	//----- nvinfo : EIATTR_FRAME_SIZE
	.align		4
.L_1:
        /*000c*/ 	.byte	0x04, 0x11
        /*000e*/ 	.short	(.L_3 - .L_2)
	.align		4
.L_2:
        /*0010*/ 	.word	index@(_Z12lower_kernelIfEviiiPKT_S2_PS0_)
        /*0014*/ 	.word	0x00000000


	//----- nvinfo : EIATTR_REGCOUNT
	.align		4
.L_3:
        /*0018*/ 	.byte	0x04, 0x2f
        /*001a*/ 	.short	(.L_5 - .L_4)
	.align		4
.L_4:
        /*001c*/ 	.word	index@(_Z15backward_kernelIfEviiiPKT_S2_S2_PS0_S3_)
        /*0020*/ 	.word	0x00000020


	//----- nvinfo : EIATTR_FRAME_SIZE
	.align		4
.L_5:
        /*0024*/ 	.byte	0x04, 0x11
        /*0026*/ 	.short	(.L_7 - .L_6)
	.align		4
.L_6:
        /*0028*/ 	.word	index@(_Z15backward_kernelIfEviiiPKT_S2_S2_PS0_S3_)
        /*002c*/ 	.word	0x00000000


	//----- nvinfo : EIATTR_MIN_STACK_SIZE
	.align		4
.L_7:
        /*0030*/ 	.byte	0x04, 0x12
        /*0032*/ 	.short	(.L_9 - .L_8)
	.align		4
.L_8:
        /*0034*/ 	.word	index@(_Z15backward_kernelIfEviiiPKT_S2_S2_PS0_S3_)
        /*0038*/ 	.word	0x00000000


	//----- nvinfo : EIATTR_MIN_STACK_SIZE
	.align		4
.L_9:
        /*003c*/ 	.byte	0x04, 0x12
        /*003e*/ 	.short	(.L_11 - .L_10)
	.align		4
.L_10:
        /*0040*/ 	.word	index@(_Z12lower_kernelIfEviiiPKT_S2_PS0_)
        /*0044*/ 	.word	0x00000000
.L_11:


//--------------------- .nv.compat                --------------------------
	.section	.nv.compat,"",@"SHT_CUDA_COMPAT_INFO"
	.align	4
        /*0000*/ 	.byte	0x02, 0x09, 0x00, 0x00, 0x02, 0x02, 0x01, 0x00, 0x02, 0x05, 0x05, 0x00, 0x03, 0x07, 0x01, 0x01
        /*0010*/ 	.byte	0x02, 0x03, 0x00, 0x00, 0x02, 0x06, 0x01, 0x00, 0x04, 0x0b, 0x08, 0x00, 0x09, 0x00, 0x00, 0x00
        /*0020*/ 	.byte	0x00, 0x00, 0x00, 0x00


//--------------------- .nv.info._Z15backward_kernelIfEviiiPKT_S2_S2_PS0_S3_ --------------------------
	.section	.nv.info._Z15backward_kernelIfEviiiPKT_S2_S2_PS0_S3_,"",@"SHT_CUDA_INFO"
	.sectionflags	@""
	.align	4


	//----- nvinfo : EIATTR_CUDA_API_VERSION
	.align		4
        /*0000*/ 	.byte	0x04, 0x37
        /*0002*/ 	.short	(.L_13 - .L_12)
.L_12:
        /*0004*/ 	.word	0x00000082


	//----- nvinfo : EIATTR_KPARAM_INFO
	.align		4
.L_13:
        /*0008*/ 	.byte	0x04, 0x17
        /*000a*/ 	.short	(.L_15 - .L_14)
.L_14:
        /*000c*/ 	.word	0x00000000
        /*0010*/ 	.short	0x0007
        /*0012*/ 	.short	0x0030
        /*0014*/ 	.byte	0x00, 0xf5, 0x21, 0x00


	//----- nvinfo : EIATTR_KPARAM_INFO
	.align		4
.L_15:
        /*0018*/ 	.byte	0x04, 0x17
        /*001a*/ 	.short	(.L_17 - .L_16)
.L_16:
        /*001c*/ 	.word	0x00000000
        /*0020*/ 	.short	0x0006
        /*0022*/ 	.short	0x0028
        /*0024*/ 	.byte	0x00, 0xf5, 0x21, 0x00


	//----- nvinfo : EIATTR_KPARAM_INFO
	.align		4
.L_17:
        /*0028*/ 	.byte	0x04, 0x17
        /*002a*/ 	.short	(.L_19 - .L_18)
.L_18:
        /*002c*/ 	.word	0x00000000
        /*0030*/ 	.short	0x0005
        /*0032*/ 	.short	0x0020
        /*0034*/ 	.byte	0x00, 0xf5, 0x21, 0x00


	//----- nvinfo : EIATTR_KPARAM_INFO
	.align		4
.L_19:
        /*0038*/ 	.byte	0x04, 0x17
        /*003a*/ 	.short	(.L_21 - .L_20)
.L_20:
        /*003c*/ 	.word	0x00000000
        /*0040*/ 	.short	0x0004
        /*0042*/ 	.short	0x0018
        /*0044*/ 	.byte	0x00, 0xf5, 0x21, 0x00


	//----- nvinfo : EIATTR_KPARAM_INFO
	.align		4
.L_21:
        /*0048*/ 	.byte	0x04, 0x17
        /*004a*/ 	.short	(.L_23 - .L_22)
.L_22:
        /*004c*/ 	.word	0x00000000
        /*0050*/ 	.short	0x0003
        /*0052*/ 	.short	0x0010
        /*0054*/ 	.byte	0x00, 0xf5, 0x21, 0x00


	//----- nvinfo : EIATTR_KPARAM_INFO
	.align		4
.L_23:
        /*0058*/ 	.byte	0x04, 0x17
        /*005a*/ 	.short	(.L_25 - .L_24)
.L_24:
        /*005c*/ 	.word	0x00000000
        /*0060*/ 	.short	0x0002
        /*0062*/ 	.short	0x0008
        /*0064*/ 	.byte	0x00, 0xf0, 0x11, 0x00


	//----- nvinfo : EIATTR_KPARAM_INFO
	.align		4
.L_25:
        /*0068*/ 	.byte	0x04, 0x17
        /*006a*/ 	.short	(.L_27 - .L_26)
.L_26:
        /*006c*/ 	.word	0x00000000
        /*0070*/ 	.short	0x0001
        /*0072*/ 	.short	0x0004
        /*0074*/ 	.byte	0x00, 0xf0, 0x11, 0x00


	//----- nvinfo : EIATTR_KPARAM_INFO
	.align		4
.L_27:
        /*0078*/ 	.byte	0x04, 0x17
        /*007a*/ 	.short	(.L_29 - .L_28)
.L_28:
        /*007c*/ 	.word	0x00000000
        /*0080*/ 	.short	0x0000
        /*0082*/ 	.short	0x0000
        /*0084*/ 	.byte	0x00, 0xf0, 0x11, 0x00


	//----- nvinfo : EIATTR_SPARSE_MMA_MASK
	.align		4
.L_29:
        /*0088*/ 	.byte	0x03, 0x50
        /*008a*/ 	.short	0x0000


	//----- nvinfo : EIATTR_MAXREG_COUNT
	.align		4
        /*008c*/ 	.byte	0x03, 0x1b
        /*008e*/ 	.short	0x00ff


	//----- nvinfo : EIATTR_MERCURY_ISA_VERSION
	.align		4
        /*0090*/ 	.byte	0x03, 0x5f
        /*0092*/ 	.short	0x0101


	//----- nvinfo : EIATTR_VRC_CTA_INIT_COUNT
	.align		4
        /*0094*/ 	.byte	0x02, 0x4a
	.zero		1
	.zero		1


	//----- nvinfo : EIATTR_EXIT_INSTR_OFFSETS
	.align		4
        /*0098*/ 	.byte	0x04, 0x1c
        /*009a*/ 	.short	(.L_31 - .L_30)


	//   ....[0]....
.L_30:
        /*009c*/ 	.word	0x00000070


	//   ....[1]....
        /*00a0*/ 	.word	0x000000f0


	//   ....[2]....
        /*00a4*/ 	.word	0x00000e70


	//----- nvinfo : EIATTR_CRS_STACK_SIZE
	.align		4
.L_31:
        /*00a8*/ 	.byte	0x04, 0x1e
        /*00aa*/ 	.short	(.L_33 - .L_32)
.L_32:
        /*00ac*/ 	.word	0x00000000


	//----- nvinfo : EIATTR_CBANK_PARAM_SIZE
	.align		4
.L_33:
        /*00b0*/ 	.byte	0x03, 0x19
        /*00b2*/ 	.short	0x0038


	//----- nvinfo : EIATTR_PARAM_CBANK
	.align		4
        /*00b4*/ 	.byte	0x04, 0x0a
        /*00b6*/ 	.short	(.L_35 - .L_34)
	.align		4
.L_34:
        /*00b8*/ 	.word	index@(.nv.constant0._Z15backward_kernelIfEviiiPKT_S2_S2_PS0_S3_)
        /*00bc*/ 	.short	0x0380
        /*00be*/ 	.short	0x0038


	//----- nvinfo : EIATTR_SW_WAR
	.align		4
.L_35:
        /*00c0*/ 	.byte	0x04, 0x36
        /*00c2*/ 	.short	(.L_37 - .L_36)
.L_36:
        /*00c4*/ 	.word	0x00000008
.L_37:


//--------------------- .nv.info._Z12lower_kernelIfEviiiPKT_S2_PS0_ --------------------------
	.section	.nv.info._Z12lower_kernelIfEviiiPKT_S2_PS0_,"",@"SHT_CUDA_INFO"
	.sectionflags	@""
	.align	4


	//----- nvinfo : EIATTR_CUDA_API_VERSION
	.align		4
        /*0000*/ 	.byte	0x04, 0x37
        /*0002*/ 	.short	(.L_39 - .L_38)
.L_38:
        /*0004*/ 	.word	0x00000082


	//----- nvinfo : EIATTR_KPARAM_INFO
	.align		4
.L_39:
        /*0008*/ 	.byte	0x04, 0x17
        /*000a*/ 	.short	(.L_41 - .L_40)
.L_40:
        /*000c*/ 	.word	0x00000000
        /*0010*/ 	.short	0x0005
        /*0012*/ 	.short	0x0020
        /*0014*/ 	.byte	0x00, 0xf5, 0x21, 0x00


	//----- nvinfo : EIATTR_KPARAM_INFO
	.align		4
.L_41:
        /*0018*/ 	.byte	0x04, 0x17
        /*001a*/ 	.short	(.L_43 - .L_42)
.L_42:
        /*001c*/ 	.word	0x00000000
        /*0020*/ 	.short	0x0004
        /*0022*/ 	.short	0x0018
        /*0024*/ 	.byte	0x00, 0xf5, 0x21, 0x00


	//----- nvinfo : EIATTR_KPARAM_INFO
	.align		4
.L_43:
        /*0028*/ 	.byte	0x04, 0x17
        /*002a*/ 	.short	(.L_45 - .L_44)
.L_44:
        /*002c*/ 	.word	0x00000000
        /*0030*/ 	.short	0x0003
        /*0032*/ 	.short	0x0010
        /*0034*/ 	.byte	0x00, 0xf5, 0x21, 0x00


	//----- nvinfo : EIATTR_KPARAM_INFO
	.align		4
.L_45:
        /*0038*/ 	.byte	0x04, 0x17
        /*003a*/ 	.short	(.L_47 - .L_46)
.L_46:
        /*003c*/ 	.word	0x00000000
        /*0040*/ 	.short	0x0002
        /*0042*/ 	.short	0x0008
        /*0044*/ 	.byte	0x00, 0xf0, 0x11, 0x00


	//----- nvinfo : EIATTR_KPARAM_INFO
	.align		4
.L_47:
        /*0048*/ 	.byte	0x04, 0x17
        /*004a*/ 	.short	(.L_49 - .L_48)
.L_48:
        /*004c*/ 	.word	0x00000000
        /*0050*/ 	.short	0x0001
        /*0052*/ 	.short	0x0004
        /*0054*/ 	.byte	0x00, 0xf0, 0x11, 0x00


	//----- nvinfo : EIATTR_KPARAM_INFO
	.align		4
.L_49:
        /*0058*/ 	.byte	0x04, 0x17
        /*005a*/ 	.short	(.L_51 - .L_50)
.L_50:
        /*005c*/ 	.word	0x00000000
        /*0060*/ 	.short	0x0000
        /*0062*/ 	.short	0x0000
        /*0064*/ 	.byte	0x00, 0xf0, 0x11, 0x00


	//----- nvinfo : EIATTR_SPARSE_MMA_MASK
	.align		4
.L_51:
        /*0068*/ 	.byte	0x03, 0x50
        /*006a*/ 	.short	0x0000


	//----- nvinfo : EIATTR_MAXREG_COUNT
	.align		4
        /*006c*/ 	.byte	0x03, 0x1b
        /*006e*/ 	.short	0x00ff


	//----- nvinfo : EIATTR_MERCURY_ISA_VERSION
	.align		4
        /*0070*/ 	.byte	0x03, 0x5f
        /*0072*/ 	.short	0x0101


	//----- nvinfo : EIATTR_VRC_CTA_INIT_COUNT
	.align		4
        /*0074*/ 	.byte	0x02, 0x4a
	.zero		1
	.zero		1


	//----- nvinfo : EIATTR_EXIT_INSTR_OFFSETS
	.align		4
        /*0078*/ 	.byte	0x04, 0x1c
        /*007a*/ 	.short	(.L_53 - .L_52)


	//   ....[0]....
.L_52:
        /*007c*/ 	.word	0x00000070


	//   ....[1]....
        /*0080*/ 	.word	0x000000f0


	//   ....[2]....
        /*0084*/ 	.word	0x00000cf0


	//----- nvinfo : EIATTR_CRS_STACK_SIZE
	.align		4
.L_53:
        /*0088*/ 	.byte	0x04, 0x1e
        /*008a*/ 	.short	(.L_55 - .L_54)
.L_54:
        /*008c*/ 	.word	0x00000000


	//----- nvinfo : EIATTR_CBANK_PARAM_SIZE
	.align		4
.L_55:
        /*0090*/ 	.byte	0x03, 0x19
        /*0092*/ 	.short	0x0028


	//----- nvinfo : EIATTR_PARAM_CBANK
	.align		4
        /*0094*/ 	.byte	0x04, 0x0a
        /*0096*/ 	.short	(.L_57 - .L_56)
	.align		4
.L_56:
        /*0098*/ 	.word	index@(.nv.constant0._Z12lower_kernelIfEviiiPKT_S2_PS0_)
        /*009c*/ 	.short	0x0380
        /*009e*/ 	.short	0x0028


	//----- nvinfo : EIATTR_SW_WAR
	.align		4
.L_57:
        /*00a0*/ 	.byte	0x04, 0x36
        /*00a2*/ 	.short	(.L_59 - .L_58)
.L_58:
        /*00a4*/ 	.word	0x00000008
.L_59:


//--------------------- .nv.callgraph             --------------------------
	.section	.nv.callgraph,"",@"SHT_CUDA_CALLGRAPH"
	.align	4
	.sectionentsize	8
	.align		4
        /*0000*/ 	.word	0x00000000
	.align		4
        /*0004*/ 	.word	0xffffffff
	.align		4
        /*0008*/ 	.word	0x00000000
	.align		4
        /*000c*/ 	.word	0xfffffffe
	.align		4
        /*0010*/ 	.word	0x00000000
	.align		4
        /*0014*/ 	.word	0xfffffffd
	.align		4
        /*0018*/ 	.word	0x00000000
	.align		4
        /*001c*/ 	.word	0xfffffffc


//--------------------- .text._Z15backward_kernelIfEviiiPKT_S2_S2_PS0_S3_ --------------------------
	.section	.text._Z15backward_kernelIfEviiiPKT_S2_S2_PS0_S3_,"ax",@progbits
	.align	128
        .global         _Z15backward_kernelIfEviiiPKT_S2_S2_PS0_S3_
        .type           _Z15backward_kernelIfEviiiPKT_S2_S2_PS0_S3_,@function
        .size           _Z15backward_kernelIfEviiiPKT_S2_S2_PS0_S3_,(.L_x_22 - _Z15backward_kernelIfEviiiPKT_S2_S2_PS0_S3_)
        .other          _Z15backward_kernelIfEviiiPKT_S2_S2_PS0_S3_,@"STO_CUDA_ENTRY STV_DEFAULT"
_Z15backward_kernelIfEviiiPKT_S2_S2_PS0_S3_:
.text._Z15backward_kernelIfEviiiPKT_S2_S2_PS0_S3_:
[----:B------:R-:W-:Y:S01]  /*0000*/  LDC R1, c[0x0][0x37c] ;  /* 0x0000df00ff017b82 */ /* 0x000fe20000000800 */
[----:B------:R-:W0:Y:S07]  /*0010*/  S2R R3, SR_TID.X ;  /* 0x0000000000037919 */ /* 0x000e2e0000002100 */
[----:B------:R-:W0:Y:S01]  /*0020*/  S2UR UR4, SR_CTAID.X ;  /* 0x00000000000479c3 */ /* 0x000e220000002500 */
[----:B------:R-:W1:Y:S07]  /*0030*/  LDCU UR5, c[0x0][0x388] ;  /* 0x00007100ff0577ac */ /* 0x000e6e0008000800 */
[----:B------:R-:W0:Y:S02]  /*0040*/  LDC R0, c[0x0][0x360] ;  /* 0x0000d800ff007b82 */ /* 0x000e240000000800 */
[----:B0-----:R-:W-:-:S05]  /*0050*/  IMAD R0, R0, UR4, R3 ;  /* 0x0000000400007c24 */ /* 0x001fca000f8e0203 */
[----:B-1----:R-:W-:-:S13]  /*0060*/  ISETP.GE.AND P0, PT, R0, UR5, PT ;  /* 0x0000000500007c0c */ /* 0x002fda000bf06270 */
[----:B------:R-:W-:Y:S05]  /*0070*/  @P0 EXIT ;  /* 0x000000000000094d */ /* 0x000fea0003800000 */
[----:B------:R-:W0:Y:S01]  /*0080*/  S2R R3, SR_TID.Y ;  /* 0x0000000000037919 */ /* 0x000e220000002200 */
[----:B------:R-:W0:Y:S08]  /*0090*/  S2UR UR4, SR_CTAID.Y ;  /* 0x00000000000479c3 */ /* 0x000e300000002600 */
[----:B------:R-:W0:Y:S08]  /*00a0*/  LDC R2, c[0x0][0x364] ;  /* 0x0000d900ff027b82 */ /* 0x000e300000000800 */
[----:B------:R-:W1:Y:S01]  /*00b0*/  LDC.64 R4, c[0x0][0x380] ;  /* 0x0000e000ff047b82 */ /* 0x000e620000000a00 */
[----:B0-----:R-:W-:Y:S01]  /*00c0*/  IMAD R2, R2, UR4, R3 ;  /* 0x0000000402027c24 */ /* 0x001fe2000f8e0203 */
[----:B-1----:R-:W-:-:S04]  /*00d0*/  ISETP.GE.AND P0, PT, R4, 0x1, PT ;  /* 0x000000010400780c */ /* 0x002fc80003f06270 */
[----:B------:R-:W-:-:S13]  /*00e0*/  ISETP.GE.OR P0, PT, R2, R5, !P0 ;  /* 0x000000050200720c */ /* 0x000fda0004706670 */
[----:B------:R-:W-:Y:S05]  /*00f0*/  @P0 EXIT ;  /* 0x000000000000094d */ /* 0x000fea0003800000 */
[C---:B------:R-:W-:Y:S01]  /*0100*/  IADD3 R3, PT, PT, R0.reuse, -UR5, RZ ;  /* 0x8000000500037c10 */ /* 0x040fe2000fffe0ff */
[----:B------:R-:W-:Y:S01]  /*0110*/  IMAD R4, R5, UR5, RZ ;  /* 0x0000000505047c24 */ /* 0x000fe2000f8e02ff */
[----:B------:R-:W0:Y:S02]  /*0120*/  LDCU.64 UR6, c[0x0][0x358] ;  /* 0x00006b00ff0677ac */ /* 0x000e240008000a00 */
[----:B------:R-:W-:Y:S02]  /*0130*/  ISETP.GT.U32.AND P0, PT, R3, -0x8, PT ;  /* 0xfffffff80300780c */ /* 0x000fe40003f04070 */
[----:B------:R-:W-:Y:S01]  /*0140*/  IADD3 R3, PT, PT, -R0, UR5, RZ ;  /* 0x0000000500037c10 */ /* 0x000fe2000fffe1ff */
[----:B------:R-:W-:-:S03]  /*0150*/  UMOV UR4, URZ ;  /* 0x000000ff00047c82 */ /* 0x000fc60008000000 */
[----:B------:R-:W-:-:S07]  /*0160*/  LOP3.LUT R5, R3, 0x7, RZ, 0xc0, !PT ;  /* 0x0000000703057812 */ /* 0x000fce00078ec0ff */
.L_x_10:
[----:B------:R-:W-:Y:S01]  /*0170*/  ISETP.GE.AND P1, PT, R3, 0x1, PT ;  /* 0x000000010300780c */ /* 0x000fe20003f26270 */
[----:B-1----:R-:W-:Y:S01]  /*0180*/  IMAD R7, R4, UR4, RZ ;  /* 0x0000000404077c24 */ /* 0x002fe2000f8e02ff */
[----:B------:R-:W-:Y:S01]  /*0190*/  BSSY.RECONVERGENT B0, `(.L_x_0) ;  /* 0x00000c2000007945 */ /* 0x000fe20003800200 */
[----:B------:R-:W-:Y:S01]  /*01a0*/  HFMA2 R12, -RZ, RZ, 0, 0 ;  /* 0x00000000ff0c7431 */ /* 0x000fe200000001ff */
[----:B------:R-:W-:Y:S02]  /*01b0*/  MOV R27, RZ ;  /* 0x000000ff001b7202 */ /* 0x000fe40000000f00 */
[----:B------:R-:W-:-:S07]  /*01c0*/  IADD3 R9, PT, PT, R2, R7, RZ ;  /* 0x0000000702097210 */ /* 0x000fce0007ffe0ff */
[----:B------:R-:W-:Y:S05]  /*01d0*/  @!P1 BRA `(.L_x_1) ;  /* 0x0000000800f49947 */ /* 0x000fea0003800000 */
[----:B------:R-:W-:Y:S01]  /*01e0*/  BSSY.RECONVERGENT B1, `(.L_x_2) ;  /* 0x000005a000017945 */ /* 0x000fe20003800200 */
[----:B------:R-:W-:Y:S02]  /*01f0*/  MOV R27, RZ ;  /* 0x000000ff001b7202 */ /* 0x000fe40000000f00 */
[----:B------:R-:W-:Y:S02]  /*0200*/  MOV R11, RZ ;  /* 0x000000ff000b7202 */ /* 0x000fe40000000f00 */
[----:B------:R-:W-:Y:S01]  /*0210*/  MOV R12, RZ ;  /* 0x000000ff000c7202 */ /* 0x000fe20000000f00 */
[----:B------:R-:W-:Y:S06]  /*0220*/  @P0 BRA `(.L_x_3) ;  /* 0x0000000400540947 */ /* 0x000fec0003800000 */
[----:B------:R-:W1:Y:S01]  /*0230*/  LDC R13, c[0x0][0x388] ;  /* 0x0000e200ff0d7b82 */ /* 0x000e620000000800 */
[----:B------:R-:W-:Y:S01]  /*0240*/  LOP3.LUT R10, R3, 0x7ffffff8, RZ, 0xc0, !PT ;  /* 0x7ffffff8030a7812 */ /* 0x000fe200078ec0ff */
[----:B------:R-:W-:Y:S01]  /*0250*/  HFMA2 R27, -RZ, RZ, 0, 0 ;  /* 0x00000000ff1b7431 */ /* 0x000fe200000001ff */
[----:B------:R-:W-:Y:S01]  /*0260*/  BSSY.RECONVERGENT B2, `(.L_x_4) ;  /* 0x0000050000027945 */ /* 0x000fe20003800200 */
[----:B------:R-:W-:Y:S02]  /*0270*/  MOV R8, R2 ;  /* 0x0000000200087202 */ /* 0x000fe40000000f00 */
[----:B------:R-:W-:Y:S02]  /*0280*/  MOV R22, R9 ;  /* 0x0000000900167202 */ /* 0x000fe40000000f00 */
[----:B------:R-:W2:Y:S01]  /*0290*/  LDC R11, c[0x0][0x384] ;  /* 0x0000e100ff0b7b82 */ /* 0x000ea20000000800 */
[----:B------:R-:W-:Y:S01]  /*02a0*/  IADD3 R6, PT, PT, -R10, RZ, RZ ;  /* 0x000000ff0a067210 */ /* 0x000fe20007ffe1ff */
[----:B-1----:R-:W-:-:S04]  /*02b0*/  IMAD R20, R13, UR4, R0 ;  /* 0x000000040d147c24 */ /* 0x002fc8000f8e0200 */
[----:B--2---:R-:W-:-:S07]  /*02c0*/  IMAD R20, R20, R11, R2 ;  /* 0x0000000b14147224 */ /* 0x004fce00078e0202 */
.L_x_5:
[----:B------:R-:W1:Y:S08]  /*02d0*/  LDC.64 R16, c[0x0][0x390] ;  /* 0x0000e400ff107b82 */ /* 0x000e700000000a00 */
[----:B------:R-:W2:Y:S08]  /*02e0*/  LDC.64 R24, c[0x0][0x3a0] ;  /* 0x0000e800ff187b82 */ /* 0x000eb00000000a00 */
[----:B------:R-:W3:Y:S01]  /*02f0*/  LDC.64 R14, c[0x0][0x398] ;  /* 0x0000e600ff0e7b82 */ /* 0x000ee20000000a00 */
[----:B-1----:R-:W-:-:S05]  /*0300*/  IMAD.WIDE R16, R8, 0x4, R16 ;  /* 0x0000000408107825 */ /* 0x002fca00078e0210 */
[----:B0-----:R0:W4:Y:S01]  /*0310*/  LDG.E R21, desc[UR6][R16.64] ;  /* 0x0000000610157981 */ /* 0x001122000c1e1900 */
[----:B--2---:R-:W-:-:S05]  /*0320*/  IMAD.WIDE R24, R20, 0x4, R24 ;  /* 0x0000000414187825 */ /* 0x004fca00078e0218 */
[----:B------:R1:W4:Y:S01]  /*0330*/  LDG.E R18, desc[UR6][R24.64] ;  /* 0x0000000618127981 */ /* 0x000322000c1e1900 */
[----:B---3--:R-:W-:-:S04]  /*0340*/  IMAD.WIDE R14, R22, 0x4, R14 ;  /* 0x00000004160e7825 */ /* 0x008fc800078e020e */
[C---:B0-----:R-:W-:Y:S01]  /*0350*/  IMAD.WIDE R16, R11.reuse, 0x4, R16 ;  /* 0x000000040b107825 */ /* 0x041fe200078e0210 */
[----:B------:R0:W2:Y:S03]  /*0360*/  LDG.E R19, desc[UR6][R14.64] ;  /* 0x000000060e137981 */ /* 0x0000a6000c1e1900 */
[C---:B-1----:R-:W-:Y:S01]  /*0370*/  IMAD.WIDE R24, R11.reuse, 0x4, R24 ;  /* 0x000000040b187825 */ /* 0x042fe200078e0218 */
[----:B------:R1:W3:Y:S03]  /*0380*/  LDG.E R28, desc[UR6][R16.64] ;  /* 0x00000006101c7981 */ /* 0x0002e6000c1e1900 */
[----:B0-----:R-:W-:-:S05]  /*0390*/  IMAD.WIDE R14, R11, 0x4, R14 ;  /* 0x000000040b0e7825 */ /* 0x001fca00078e020e */
[----:B------:R-:W5:Y:S01]  /*03a0*/  LDG.E R13, desc[UR6][R14.64] ;  /* 0x000000060e0d7981 */ /* 0x000f62000c1e1900 */
[----:B----4-:R-:W-:-:S03]  /*03b0*/  FFMA R21, R21, R18, R12 ;  /* 0x0000001215157223 */ /* 0x010fc6000000000c */
[----:B------:R-:W3:Y:S01]  /*03c0*/  LDG.E R12, desc[UR6][R24.64] ;  /* 0x00000006180c7981 */ /* 0x000ee2000c1e1900 */
[----:B-1----:R-:W-:-:S04]  /*03d0*/  IMAD.WIDE R16, R11, 0x4, R16 ;  /* 0x000000040b107825 */ /* 0x002fc800078e0210 */
[----:B--2---:R-:W-:Y:S01]  /*03e0*/  FFMA R27, R18, R19, R27 ;  /* 0x00000013121b7223 */ /* 0x004fe2000000001b */
[C---:B------:R-:W-:Y:S01]  /*03f0*/  IMAD.WIDE R18, R11.reuse, 0x4, R24 ;  /* 0x000000040b127825 */ /* 0x040fe200078e0218 */
[----:B------:R0:W2:Y:S04]  /*0400*/  LDG.E R26, desc[UR6][R16.64] ;  /* 0x00000006101a7981 */ /* 0x0000a8000c1e1900 */
[----:B------:R1:W2:Y:S01]  /*0410*/  LDG.E R23, desc[UR6][R18.64] ;  /* 0x0000000612177981 */ /* 0x0002a2000c1e1900 */
[----:B0-----:R-:W-:-:S04]  /*0420*/  IMAD.WIDE R16, R11, 0x4, R16 ;  /* 0x000000040b107825 */ /* 0x001fc800078e0210 */
[C---:B-1----:R-:W-:Y:S01]  /*0430*/  IMAD.WIDE R18, R11.reuse, 0x4, R18 ;  /* 0x000000040b127825 */ /* 0x042fe200078e0212 */
[----:B------:R0:W4:Y:S04]  /*0440*/  LDG.E R25, desc[UR6][R16.64] ;  /* 0x0000000610197981 */ /* 0x000128000c1e1900 */
[----:B------:R-:W4:Y:S01]  /*0450*/  LDG.E R24, desc[UR6][R18.64] ;  /* 0x0000000612187981 */ /* 0x000f22000c1e1900 */
[----:B---3--:R-:W-:Y:S01]  /*0460*/  FFMA R21, R28, R12, R21 ;  /* 0x0000000c1c157223 */ /* 0x008fe20000000015 */
[----:B------:R-:W-:-:S04]  /*0470*/  IMAD.WIDE R28, R11, 0x4, R14 ;  /* 0x000000040b1c7825 */ /* 0x000fc800078e020e */
[----:B-----5:R-:W-:Y:S02]  /*0480*/  FFMA R12, R12, R13, R27 ;  /* 0x0000000d0c0c7223 */ /* 0x020fe4000000001b */
[----:B------:R-:W3:Y:S01]  /*0490*/  LDG.E R13, desc[UR6][R28.64] ;  /* 0x000000061c0d7981 */ /* 0x000ee2000c1e1900 */
[----:B------:R-:W-:-:S04]  /*04a0*/  IMAD.WIDE R14, R11, 0x4, R28 ;  /* 0x000000040b0e7825 */ /* 0x000fc800078e021c */
[----:B--2---:R-:W-:Y:S02]  /*04b0*/  FFMA R26, R26, R23, R21 ;  /* 0x000000171a1a7223 */ /* 0x004fe40000000015 */
[----:B------:R1:W2:Y:S01]  /*04c0*/  LDG.E R21, desc[UR6][R14.64] ;  /* 0x000000060e157981 */ /* 0x0002a2000c1e1900 */
[----:B0-----:R-:W-:-:S05]  /*04d0*/  IMAD.WIDE R16, R11, 0x4, R16 ;  /* 0x000000040b107825 */ /* 0x001fca00078e0210 */
[----:B------:R0:W5:Y:S01]  /*04e0*/  LDG.E R28, desc[UR6][R16.64] ;  /* 0x00000006101c7981 */ /* 0x000162000c1e1900 */
[----:B-1----:R-:W-:-:S04]  /*04f0*/  IMAD.WIDE R14, R11, 0x4, R14 ;  /* 0x000000040b0e7825 */ /* 0x002fc800078e020e */
[----:B----4-:R-:W-:Y:S02]  /*0500*/  FFMA R25, R25, R24, R26 ;  /* 0x0000001819197223 */ /* 0x010fe4000000001a */
[----:B------:R-:W4:Y:S01]  /*0510*/  LDG.E R26, desc[UR6][R14.64] ;  /* 0x000000060e1a7981 */ /* 0x000f22000c1e1900 */
[----:B---3--:R-:W-:Y:S01]  /*0520*/  FFMA R23, R23, R13, R12 ;  /* 0x0000000d17177223 */ /* 0x008fe2000000000c */
[----:B------:R-:W-:-:S05]  /*0530*/  IMAD.WIDE R12, R11, 0x4, R18 ;  /* 0x000000040b0c7825 */ /* 0x000fca00078e0212 */
[----:B------:R1:W5:Y:S01]  /*0540*/  LDG.E R27, desc[UR6][R12.64] ;  /* 0x000000060c1b7981 */ /* 0x000362000c1e1900 */
[----:B------:R-:W-:-:S04]  /*0550*/  IMAD.WIDE R18, R11, 0x4, R16 ;  /* 0x000000040b127825 */ /* 0x000fc800078e0210 */
[----:B--2---:R-:W-:Y:S02]  /*0560*/  FFMA R24, R24, R21, R23 ;  /* 0x0000001518187223 */ /* 0x004fe40000000017 */
[----:B------:R2:W3:Y:S01]  /*0570*/  LDG.E R23, desc[UR6][R18.64] ;  /* 0x0000000612177981 */ /* 0x0004e2000c1e1900 */
[----:B0-----:R-:W-:-:S04]  /*0580*/  IMAD.WIDE R16, R11, 0x4, R18 ;  /* 0x000000040b107825 */ /* 0x001fc800078e0212 */
[C---:B-1----:R-:W-:Y:S01]  /*0590*/  IMAD.WIDE R12, R11.reuse, 0x4, R12 ;  /* 0x000000040b0c7825 */ /* 0x042fe200078e020c */
[----:B------:R-:W3:Y:S03]  /*05a0*/  LDG.E R21, desc[UR6][R16.64] ;  /* 0x0000000610157981 */ /* 0x000ee6000c1e1900 */
[----:B------:R-:W-:-:S04]  /*05b0*/  IMAD.WIDE R14, R11, 0x4, R14 ;  /* 0x000000040b0e7825 */ /* 0x000fc800078e020e */
[----:B--2---:R-:W-:-:S05]  /*05c0*/  IMAD.WIDE R18, R11, 0x4, R16 ;  /* 0x000000040b127825 */ /* 0x004fca00078e0210 */
[----:B------:R4:W2:Y:S04]  /*05d0*/  LDG.E R29, desc[UR6][R18.64] ;  /* 0x00000006121d7981 */ /* 0x0008a8000c1e1900 */
[----:B------:R0:W2:Y:S01]  /*05e0*/  LDG.E R19, desc[UR6][R14.64] ;  /* 0x000000060e137981 */ /* 0x0000a2000c1e1900 */
[----:B-----5:R-:W-:Y:S01]  /*05f0*/  FFMA R28, R28, R27, R25 ;  /* 0x0000001b1c1c7223 */ /* 0x020fe20000000019 */
[----:B----4-:R-:W-:Y:S01]  /*0600*/  FFMA R18, R27, R26, R24 ;  /* 0x0000001a1b127223 */ /* 0x010fe20000000018 */
[C---:B------:R-:W-:Y:S02]  /*0610*/  IMAD.WIDE R24, R11.reuse, 0x4, R12 ;  /* 0x000000040b187825 */ /* 0x040fe400078e020c */
[----:B------:R-:W3:Y:S02]  /*0620*/  LDG.E R13, desc[UR6][R12.64] ;  /* 0x000000060c0d7981 */ /* 0x000ee4000c1e1900 */
[----:B------:R-:W-:-:S04]  /*0630*/  IMAD.WIDE R26, R11, 0x4, R14 ;  /* 0x000000040b1a7825 */ /* 0x000fc800078e020e */
[----:B------:R-:W-:-:S04]  /*0640*/  IMAD.WIDE R16, R11, 0x4, R24 ;  /* 0x000000040b107825 */ /* 0x000fc800078e0218 */
[----:B0-----:R-:W-:Y:S01]  /*0650*/  IMAD.WIDE R14, R11, 0x4, R26 ;  /* 0x000000040b0e7825 */ /* 0x001fe200078e021a */
[----:B------:R-:W4:Y:S04]  /*0660*/  LDG.E R12, desc[UR6][R24.64] ;  /* 0x00000006180c7981 */ /* 0x000f28000c1e1900 */
[----:B------:R-:W5:Y:S04]  /*0670*/  LDG.E R16, desc[UR6][R16.64] ;  /* 0x0000000610107981 */ /* 0x000f68000c1e1900 */
[----:B------:R-:W5:Y:S04]  /*0680*/  LDG.E R14, desc[UR6][R14.64] ;  /* 0x000000060e0e7981 */ /* 0x000f68000c1e1900 */
[----:B------:R-:W5:Y:S01]  /*0690*/  LDG.E R25, desc[UR6][R26.64] ;  /* 0x000000061a197981 */ /* 0x000f62000c1e1900 */
[----:B------:R-:W-:-:S04]  /*06a0*/  IADD3 R6, PT, PT, R6, 0x8, RZ ;  /* 0x0000000806067810 */ /* 0x000fc80007ffe0ff */
[----:B------:R-:W-:Y:S02]  /*06b0*/  ISETP.NE.AND P1, PT, R6, RZ, PT ;  /* 0x000000ff0600720c */ /* 0x000fe40003f25270 */
[C---:B------:R-:W-:Y:S02]  /*06c0*/  LEA R8, R11.reuse, R8, 0x3 ;  /* 0x000000080b087211 */ /* 0x040fe400078e18ff */
[C---:B------:R-:W-:Y:S02]  /*06d0*/  LEA R20, R11.reuse, R20, 0x3 ;  /* 0x000000140b147211 */ /* 0x040fe400078e18ff */
[----:B------:R-:W-:Y:S01]  /*06e0*/  LEA R22, R11, R22, 0x3 ;  /* 0x000000160b167211 */ /* 0x000fe200078e18ff */
[----:B---3--:R-:W-:Y:S01]  /*06f0*/  FFMA R28, R23, R13, R28 ;  /* 0x0000000d171c7223 */ /* 0x008fe2000000001c */
[----:B--2---:R-:W-:-:S03]  /*0700*/  FFMA R19, R13, R19, R18 ;  /* 0x000000130d137223 */ /* 0x004fc60000000012 */
[----:B----4-:R-:W-:Y:S01]  /*0710*/  FFMA R28, R21, R12, R28 ;  /* 0x0000000c151c7223 */ /* 0x010fe2000000001c */
[----:B-----5:R-:W-:-:S03]  /*0720*/  FFMA R19, R12, R25, R19 ;  /* 0x000000190c137223 */ /* 0x020fc60000000013 */
[----:B------:R-:W-:Y:S01]  /*0730*/  FFMA R12, R29, R16, R28 ;  /* 0x000000101d0c7223 */ /* 0x000fe2000000001c */
[----:B------:R-:W-:Y:S01]  /*0740*/  FFMA R27, R16, R14, R19 ;  /* 0x0000000e101b7223 */ /* 0x000fe20000000013 */
[----:B------:R-:W-:Y:S06]  /*0750*/  @P1 BRA `(.L_x_5) ;  /* 0xfffffff800dc1947 */ /* 0x000fec000383ffff */
[----:B------:R-:W-:Y:S05]  /*0760*/  BSYNC.RECONVERGENT B2 ;  /* 0x0000000000027941 */ /* 0x000fea0003800200 */
.L_x_4:
[----:B------:R-:W-:-:S07]  /*0770*/  MOV R11, R10 ;  /* 0x0000000a000b7202 */ /* 0x000fce0000000f00 */
.L_x_3:
[----:B0-----:R-:W-:Y:S05]  /*0780*/  BSYNC.RECONVERGENT B1 ;  /* 0x0000000000017941 */ /* 0x001fea0003800200 */
.L_x_2:
[----:B------:R-:W-:-:S13]  /*0790*/  ISETP.NE.AND P1, PT, R5, RZ, PT ;  /* 0x000000ff0500720c */ /* 0x000fda0003f25270 */
[----:B------:R-:W-:Y:S05]  /*07a0*/  @!P1 BRA `(.L_x_1) ;  /* 0x0000000400809947 */ /* 0x000fea0003800000 */
[----:B------:R-:W-:Y:S01]  /*07b0*/  IADD3 R6, PT, PT, R5, -0x1, RZ ;  /* 0xffffffff05067810 */ /* 0x000fe20007ffe0ff */
[----:B------:R-:W-:Y:S03]  /*07c0*/  BSSY.RECONVERGENT B1, `(.L_x_6) ;  /* 0x000002c000017945 */ /* 0x000fe60003800200 */
[----:B------:R-:W-:-:S13]  /*07d0*/  ISETP.GE.U32.AND P1, PT, R6, 0x3, PT ;  /* 0x000000030600780c */ /* 0x000fda0003f26070 */
[----:B------:R-:W-:Y:S05]  /*07e0*/  @!P1 BRA `(.L_x_7) ;  /* 0x0000000000a49947 */ /* 0x000fea0003800000 */
[----:B------:R-:W0:Y:S01]  /*07f0*/  LDC R21, c[0x0][0x384] ;  /* 0x0000e100ff157b82 */ /* 0x000e220000000800 */
[----:B------:R-:W-:-:S07]  /*0800*/  IADD3 R8, PT, PT, R0, R11, RZ ;  /* 0x0000000b00087210 */ /* 0x000fce0007ffe0ff */
[----:B------:R-:W1:Y:S08]  /*0810*/  LDC.64 R14, c[0x0][0x3a0] ;  /* 0x0000e800ff0e7b82 */ /* 0x000e700000000a00 */
[----:B------:R-:W2:Y:S08]  /*0820*/  LDC.64 R16, c[0x0][0x390] ;  /* 0x0000e400ff107b82 */ /* 0x000eb00000000a00 */
[----:B------:R-:W3:Y:S01]  /*0830*/  LDC.64 R18, c[0x0][0x398] ;  /* 0x0000e600ff127b82 */ /* 0x000ee20000000a00 */
[----:B0-----:R-:W-:-:S02]  /*0840*/  IMAD R6, R11, R21, R2 ;  /* 0x000000150b067224 */ /* 0x001fc400078e0202 */
[----:B------:R-:W-:-:S03]  /*0850*/  IMAD R13, R8, R21, R9 ;  /* 0x00000015080d7224 */ /* 0x000fc600078e0209 */
[----:B------:R-:W-:Y:S01]  /*0860*/  IADD3 R23, PT, PT, R7, R6, RZ ;  /* 0x0000000607177210 */ /* 0x000fe20007ffe0ff */
[----:B-1----:R-:W-:-:S04]  /*0870*/  IMAD.WIDE R14, R13, 0x4, R14 ;  /* 0x000000040d0e7825 */ /* 0x002fc800078e020e */
[----:B--2---:R-:W-:Y:S02]  /*0880*/  IMAD.WIDE R16, R6, 0x4, R16 ;  /* 0x0000000406107825 */ /* 0x004fe400078e0210 */
[----:B------:R0:W2:Y:S02]  /*0890*/  LDG.E R6, desc[UR6][R14.64] ;  /* 0x000000060e067981 */ /* 0x0000a4000c1e1900 */
[----:B---3--:R-:W-:Y:S02]  /*08a0*/  IMAD.WIDE R18, R23, 0x4, R18 ;  /* 0x0000000417127825 */ /* 0x008fe400078e0212 */
[----:B------:R-:W2:Y:S02]  /*08b0*/  LDG.E R13, desc[UR6][R16.64] ;  /* 0x00000006100d7981 */ /* 0x000ea4000c1e1900 */
[C---:B------:R-:W-:Y:S02]  /*08c0*/  IMAD.WIDE R24, R21.reuse, 0x4, R14 ;  /* 0x0000000415187825 */ /* 0x040fe400078e020e */
[----:B------:R-:W3:Y:S02]  /*08d0*/  LDG.E R8, desc[UR6][R18.64] ;  /* 0x0000000612087981 */ /* 0x000ee4000c1e1900 */
[----:B------:R-:W-:-:S02]  /*08e0*/  IMAD.WIDE R22, R21, 0x4, R16 ;  /* 0x0000000415167825 */ /* 0x000fc400078e0210 */
[----:B------:R1:W4:Y:S02]  /*08f0*/  LDG.E R10, desc[UR6][R24.64] ;  /* 0x00000006180a7981 */ /* 0x000324000c1e1900 */
[C---:B0-----:R-:W-:Y:S02]  /*0900*/  IMAD.WIDE R14, R21.reuse, 0x4, R18 ;  /* 0x00000004150e7825 */ /* 0x041fe400078e0212 */
[----:B------:R0:W4:Y:S04]  /*0910*/  LDG.E R29, desc[UR6][R22.64] ;  /* 0x00000006161d7981 */ /* 0x000128000c1e1900 */
[----:B------:R5:W4:Y:S01]  /*0920*/  LDG.E R26, desc[UR6][R14.64] ;  /* 0x000000060e1a7981 */ /* 0x000b22000c1e1900 */
[----:B-1----:R-:W-:-:S04]  /*0930*/  IMAD.WIDE R24, R21, 0x4, R24 ;  /* 0x0000000415187825 */ /* 0x002fc800078e0218 */
[C---:B0-----:R-:W-:Y:S01]  /*0940*/  IMAD.WIDE R22, R21.reuse, 0x4, R22 ;  /* 0x0000000415167825 */ /* 0x041fe200078e0216 */
[----:B------:R-:W4:Y:S03]  /*0950*/  LDG.E R28, desc[UR6][R24.64] ;  /* 0x00000006181c7981 */ /* 0x000f26000c1e1900 */
[----:B-----5:R-:W-:-:S04]  /*0960*/  IMAD.WIDE R14, R21, 0x4, R14 ;  /* 0x00000004150e7825 */ /* 0x020fc800078e020e */
[C---:B------:R-:W-:Y:S02]  /*0970*/  IMAD.WIDE R16, R21.reuse, 0x4, R24 ;  /* 0x0000000415107825 */ /* 0x040fe400078e0218 */
[----:B------:R-:W5:Y:S02]  /*0980*/  LDG.E R25, desc[UR6][R22.64] ;  /* 0x0000000616197981 */ /* 0x000f64000c1e1900 */
[C---:B------:R-:W-:Y:S02]  /*0990*/  IMAD.WIDE R18, R21.reuse, 0x4, R22 ;  /* 0x0000000415127825 */ /* 0x040fe400078e0216 */
[----:B------:R-:W5:Y:S02]  /*09a0*/  LDG.E R16, desc[UR6][R16.64] ;  /* 0x0000000610107981 */ /* 0x000f64000c1e1900 */
[----:B------:R-:W-:Y:S02]  /*09b0*/  IMAD.WIDE R20, R21, 0x4, R14 ;  /* 0x0000000415147825 */ /* 0x000fe400078e020e */
[----:B------:R-:W5:Y:S04]  /*09c0*/  LDG.E R15, desc[UR6][R14.64] ;  /* 0x000000060e0f7981 */ /* 0x000f68000c1e1900 */
[----:B------:R-:W5:Y:S04]  /*09d0*/  LDG.E R19, desc[UR6][R18.64] ;  /* 0x0000000612137981 */ /* 0x000f68000c1e1900 */
[----:B------:R-:W5:Y:S01]  /*09e0*/  LDG.E R20, desc[UR6][R20.64] ;  /* 0x0000000614147981 */ /* 0x000f62000c1e1900 */
[----:B------:R-:W-:Y:S01]  /*09f0*/  IADD3 R11, PT, PT, R11, 0x4, RZ ;  /* 0x000000040b0b7810 */ /* 0x000fe20007ffe0ff */
[----:B--2---:R-:W-:Y:S01]  /*0a00*/  FFMA R12, R13, R6, R12 ;  /* 0x000000060d0c7223 */ /* 0x004fe2000000000c */
[----:B---3--:R-:W-:-:S03]  /*0a10*/  FFMA R27, R6, R8, R27 ;  /* 0x00000008061b7223 */ /* 0x008fc6000000001b */
[----:B----4-:R-:W-:Y:S01]  /*0a20*/  FFMA R12, R29, R10, R12 ;  /* 0x0000000a1d0c7223 */ /* 0x010fe2000000000c */
[----:B------:R-:W-:-:S03]  /*0a30*/  FFMA R27, R10, R26, R27 ;  /* 0x0000001a0a1b7223 */ /* 0x000fc6000000001b */
[----:B-----5:R-:W-:Y:S01]  /*0a40*/  FFMA R12, R25, R28, R12 ;  /* 0x0000001c190c7223 */ /* 0x020fe2000000000c */
[----:B------:R-:W-:-:S03]  /*0a50*/  FFMA R27, R28, R15, R27 ;  /* 0x0000000f1c1b7223 */ /* 0x000fc6000000001b */
[----:B------:R-:W-:Y:S01]  /*0a60*/  FFMA R12, R19, R16, R12 ;  /* 0x00000010130c7223 */ /* 0x000fe2000000000c */
[----:B------:R-:W-:-:S07]  /*0a70*/  FFMA R27, R16, R20, R27 ;  /* 0x00000014101b7223 */ /* 0x000fce000000001b */
.L_x_7:
[----:B------:R-:W-:Y:S05]  /*0a80*/  BSYNC.RECONVERGENT B1 ;  /* 0x0000000000017941 */ /* 0x000fea0003800200 */
.L_x_6:
[----:B------:R-:W-:-:S13]  /*0a90*/  LOP3.LUT P1, R6, R3, 0x3, RZ, 0xc0, !PT ;  /* 0x0000000303067812 */ /* 0x000fda000782c0ff */
[----:B------:R-:W-:Y:S05]  /*0aa0*/  @!P1 BRA `(.L_x_1) ;  /* 0x0000000000c09947 */ /* 0x000fea0003800000 */
[----:B------:R-:W-:Y:S01]  /*0ab0*/  ISETP.NE.AND P1, PT, R6, 0x1, PT ;  /* 0x000000010600780c */ /* 0x000fe20003f25270 */
[----:B------:R-:W-:Y:S01]  /*0ac0*/  BSSY.RECONVERGENT B1, `(.L_x_8) ;  /* 0x000001d000017945 */ /* 0x000fe20003800200 */
[----:B------:R-:W-:-:S04]  /*0ad0*/  LOP3.LUT R8, R3, 0x1, RZ, 0xc0, !PT ;  /* 0x0000000103087812 */ /* 0x000fc800078ec0ff */
[----:B------:R-:W-:-:S07]  /*0ae0*/  ISETP.NE.U32.AND P2, PT, R8, 0x1, PT ;  /* 0x000000010800780c */ /* 0x000fce0003f45070 */
[----:B------:R-:W-:Y:S06]  /*0af0*/  @!P1 BRA `(.L_x_9) ;  /* 0x0000000000649947 */ /* 0x000fec0003800000 */
        /* <DEDUP_REMOVED lines=10> */
[----:B------:R-:W2:Y:S02]  /*0ba0*/  LDG.E R6, desc[UR6][R18.64] ;  /* 0x0000000612067981 */ /* 0x000ea4000c1e1900 */
[----:B---3--:R-:W-:-:S04]  /*0bb0*/  IMAD.WIDE R16, R21, 0x4, R16 ;  /* 0x0000000415107825 */ /* 0x008fc800078e0210 */
[----:B------:R-:W-:-:S04]  /*0bc0*/  IMAD.WIDE R22, R25, 0x4, R18 ;  /* 0x0000000419167825 */ /* 0x000fc800078e0212 */
[C---:B------:R-:W-:Y:S02]  /*0bd0*/  IMAD.WIDE R20, R25.reuse, 0x4, R14 ;  /* 0x0000000419147825 */ /* 0x040fe400078e020e */
[----:B------:R-:W2:Y:S02]  /*0be0*/  LDG.E R15, desc[UR6][R14.64] ;  /* 0x000000060e0f7981 */ /* 0x000ea4000c1e1900 */
[----:B------:R-:W-:Y:S02]  /*0bf0*/  IMAD.WIDE R24, R25, 0x4, R16 ;  /* 0x0000000419187825 */ /* 0x000fe400078e0210 */
[----:B------:R-:W3:Y:S04]  /*0c00*/  LDG.E R16, desc[UR6][R16.64] ;  /* 0x0000000610107981 */ /* 0x000ee8000c1e1900 */
[----:B------:R-:W4:Y:S04]  /*0c10*/  LDG.E R22, desc[UR6][R22.64] ;  /* 0x0000000616167981 */ /* 0x000f28000c1e1900 */
[----:B------:R-:W4:Y:S04]  /*0c20*/  LDG.E R21, desc[UR6][R20.64] ;  /* 0x0000000614157981 */ /* 0x000f28000c1e1900 */
[----:B------:R-:W5:Y:S01]  /*0c30*/  LDG.E R24, desc[UR6][R24.64] ;  /* 0x0000000618187981 */ /* 0x000f62000c1e1900 */
[----:B------:R-:W-:Y:S01]  /*0c40*/  IADD3 R11, PT, PT, R11, 0x2, RZ ;  /* 0x000000020b0b7810 */ /* 0x000fe20007ffe0ff */
[----:B--2---:R-:W-:Y:S01]  /*0c50*/  FFMA R12, R15, R6, R12 ;  /* 0x000000060f0c7223 */ /* 0x004fe2000000000c */
[----:B---3--:R-:W-:-:S03]  /*0c60*/  FFMA R27, R6, R16, R27 ;  /* 0x00000010061b7223 */ /* 0x008fc6000000001b */
[----:B----4-:R-:W-:Y:S01]  /*0c70*/  FFMA R12, R21, R22, R12 ;  /* 0x00000016150c7223 */ /* 0x010fe2000000000c */
[----:B-----5:R-:W-:-:S07]  /*0c80*/  FFMA R27, R22, R24, R27 ;  /* 0x00000018161b7223 */ /* 0x020fce000000001b */
.L_x_9:
[----:B------:R-:W-:Y:S05]  /*0c90*/  BSYNC.RECONVERGENT B1 ;  /* 0x0000000000017941 */ /* 0x000fea0003800200 */
.L_x_8:
[----:B------:R-:W-:Y:S05]  /*0ca0*/  @P2 BRA `(.L_x_1) ;  /* 0x0000000000402947 */ /* 0x000fea0003800000 */
[----:B------:R-:W0:Y:S01]  /*0cb0*/  LDCU UR5, c[0x0][0x384] ;  /* 0x00007080ff0577ac */ /* 0x000e220008000800 */
[----:B------:R-:W1:Y:S01]  /*0cc0*/  LDC.64 R18, c[0x0][0x3a0] ;  /* 0x0000e800ff127b82 */ /* 0x000e620000000a00 */
[----:B------:R-:W-:-:S07]  /*0cd0*/  IADD3 R6, PT, PT, R0, R11, RZ ;  /* 0x0000000b00067210 */ /* 0x000fce0007ffe0ff */
[----:B------:R-:W2:Y:S08]  /*0ce0*/  LDC.64 R16, c[0x0][0x390] ;  /* 0x0000e400ff107b82 */ /* 0x000eb00000000a00 */
[----:B------:R-:W3:Y:S01]  /*0cf0*/  LDC.64 R14, c[0x0][0x398] ;  /* 0x0000e600ff0e7b82 */ /* 0x000ee20000000a00 */
[----:B0-----:R-:W-:Y:S02]  /*0d00*/  IMAD R11, R11, UR5, R2 ;  /* 0x000000050b0b7c24 */ /* 0x001fe4000f8e0202 */
[----:B------:R-:W-:-:S03]  /*0d10*/  IMAD R13, R6, UR5, R9 ;  /* 0x00000005060d7c24 */ /* 0x000fc6000f8e0209 */
[----:B------:R-:W-:Y:S01]  /*0d20*/  IADD3 R7, PT, PT, R7, R11, RZ ;  /* 0x0000000b07077210 */ /* 0x000fe20007ffe0ff */
[----:B-1----:R-:W-:-:S06]  /*0d30*/  IMAD.WIDE R18, R13, 0x4, R18 ;  /* 0x000000040d127825 */ /* 0x002fcc00078e0212 */
[----:B------:R-:W4:Y:S01]  /*0d40*/  LDG.E R18, desc[UR6][R18.64] ;  /* 0x0000000612127981 */ /* 0x000f22000c1e1900 */
[----:B--2---:R-:W-:-:S06]  /*0d50*/  IMAD.WIDE R16, R11, 0x4, R16 ;  /* 0x000000040b107825 */ /* 0x004fcc00078e0210 */
[----:B------:R-:W4:Y:S01]  /*0d60*/  LDG.E R17, desc[UR6][R16.64] ;  /* 0x0000000610117981 */ /* 0x000f22000c1e1900 */
[----:B---3--:R-:W-:-:S06]  /*0d70*/  IMAD.WIDE R14, R7, 0x4, R14 ;  /* 0x00000004070e7825 */ /* 0x008fcc00078e020e */
[----:B------:R-:W2:Y:S01]  /*0d80*/  LDG.E R14, desc[UR6][R14.64] ;  /* 0x000000060e0e7981 */ /* 0x000ea2000c1e1900 */
[----:B----4-:R-:W-:Y:S01]  /*0d90*/  FFMA R12, R17, R18, R12 ;  /* 0x00000012110c7223 */ /* 0x010fe2000000000c */
[----:B--2---:R-:W-:-:S07]  /*0da0*/  FFMA R27, R18, R14, R27 ;  /* 0x0000000e121b7223 */ /* 0x004fce000000001b */
.L_x_1:
[----:B0-----:R-:W-:Y:S05]  /*0db0*/  BSYNC.RECONVERGENT B0 ;  /* 0x0000000000007941 */ /* 0x001fea0003800200 */
.L_x_0:
[----:B------:R-:W0:Y:S01]  /*0dc0*/  LDC.64 R6, c[0x0][0x3b0] ;  /* 0x0000ec00ff067b82 */ /* 0x000e220000000a00 */
[----:B------:R-:W1:Y:S01]  /*0dd0*/  LDCU.64 UR8, c[0x0][0x380] ;  /* 0x00007000ff0877ac */ /* 0x000e620008000a00 */
[----:B------:R-:W-:-:S06]  /*0de0*/  UIADD3 UR4, UPT, UPT, UR4, 0x1, URZ ;  /* 0x0000000104047890 */ /* 0x000fcc000fffe0ff */
[----:B------:R-:W2:Y:S01]  /*0df0*/  LDC.64 R10, c[0x0][0x3a8] ;  /* 0x0000ea00ff0a7b82 */ /* 0x000ea20000000a00 */
[----:B-1----:R-:W-:Y:S01]  /*0e00*/  IMAD R9, R0, UR9, R9 ;  /* 0x0000000900097c24 */ /* 0x002fe2000f8e0209 */
[----:B------:R-:W-:-:S03]  /*0e10*/  UISETP.NE.AND UP0, UPT, UR4, UR8, UPT ;  /* 0x000000080400728c */ /* 0x000fc6000bf05270 */
[----:B0-----:R-:W-:-:S05]  /*0e20*/  IMAD.WIDE R6, R9, 0x4, R6 ;  /* 0x0000000409067825 */ /* 0x001fca00078e0206 */
[----:B------:R1:W-:Y:S01]  /*0e30*/  STG.E desc[UR6][R6.64], R12 ;  /* 0x0000000c06007986 */ /* 0x0003e2000c101906 */
[----:B--2---:R-:W-:-:S05]  /*0e40*/  IMAD.WIDE R8, R9, 0x4, R10 ;  /* 0x0000000409087825 */ /* 0x004fca00078e020a */
[----:B------:R1:W-:Y:S01]  /*0e50*/  STG.E desc[UR6][R8.64], R27 ;  /* 0x0000001b08007986 */ /* 0x0003e2000c101906 */
[----:B------:R-:W-:Y:S05]  /*0e60*/  BRA.U UP0, `(.L_x_10) ;  /* 0xfffffff100c07547 */ /* 0x000fea000b83ffff */
[----:B------:R-:W-:Y:S05]  /*0e70*/  EXIT ;  /* 0x000000000000794d */ /* 0x000fea0003800000 */
.L_x_11:
[----:B------:R-:W-:-:S00]  /*0e80*/  BRA `(.L_x_11) ;  /* 0xfffffffc00fc7947 */ /* 0x000fc0000383ffff */
[----:B------:R-:W-:-:S00]  /*0e90*/  NOP ;  /* 0x0000000000007918 */ /* 0x000fc00000000000 */
        /* <DEDUP_REMOVED lines=14> */
.L_x_22:


//--------------------- .text._Z12lower_kernelIfEviiiPKT_S2_PS0_ --------------------------
	.section	.text._Z12lower_kernelIfEviiiPKT_S2_PS0_,"ax",@progbits
	.align	128
        .global         _Z12lower_kernelIfEviiiPKT_S2_PS0_
        .type           _Z12lower_kernelIfEviiiPKT_S2_PS0_,@function
        .size           _Z12lower_kernelIfEviiiPKT_S2_PS0_,(.L_x_23 - _Z12lower_kernelIfEviiiPKT_S2_PS0_)
        .other          _Z12lower_kernelIfEviiiPKT_S2_PS0_,@"STO_CUDA_ENTRY STV_DEFAULT"
_Z12lower_kernelIfEviiiPKT_S2_PS0_:
.text._Z12lower_kernelIfEviiiPKT_S2_PS0_:
        /* <DEDUP_REMOVED lines=16> */
[C---:B------:R-:W-:Y:S01]  /*0100*/  IADD3 R3, PT, PT, R0.reuse, -0x7, RZ ;  /* 0xfffffff900037810 */ /* 0x040fe20007ffe0ff */
[----:B------:R-:W0:Y:S01]  /*0110*/  LDCU.64 UR6, c[0x0][0x358] ;  /* 0x00006b00ff0677ac */ /* 0x000e220008000a00 */
[C---:B------:R-:W-:Y:S02]  /*0120*/  IADD3 R4, PT, PT, R0.reuse, -0x6, RZ ;  /* 0xfffffffa00047810 */ /* 0x040fe40007ffe0ff */
[C---:B------:R-:W-:Y:S01]  /*0130*/  IADD3 R5, PT, PT, R0.reuse, -0x5, RZ ;  /* 0xfffffffb00057810 */ /* 0x040fe20007ffe0ff */
[-CC-:B------:R-:W-:Y:S01]  /*0140*/  IMAD R3, R3, R9.reuse, R2.reuse ;  /* 0x0000000903037224 */ /* 0x180fe200078e0202 */
[----:B------:R-:W-:Y:S01]  /*0150*/  IADD3 R6, PT, PT, R0, -0x4, RZ ;  /* 0xfffffffc00067810 */ /* 0x000fe20007ffe0ff */
[-CC-:B------:R-:W-:Y:S01]  /*0160*/  IMAD R4, R4, R9.reuse, R2.reuse ;  /* 0x0000000904047224 */ /* 0x180fe200078e0202 */
[C---:B------:R-:W-:Y:S01]  /*0170*/  IADD3 R7, PT, PT, R0.reuse, -0x3, RZ ;  /* 0xfffffffd00077810 */ /* 0x040fe20007ffe0ff */
[-CC-:B------:R-:W-:Y:S01]  /*0180*/  IMAD R5, R5, R9.reuse, R2.reuse ;  /* 0x0000000905057224 */ /* 0x180fe200078e0202 */
[----:B------:R-:W-:Y:S01]  /*0190*/  IADD3 R8, PT, PT, R0, -0x2, RZ ;  /* 0xfffffffe00087810 */ /* 0x000fe20007ffe0ff */
[-CC-:B------:R-:W-:Y:S01]  /*01a0*/  IMAD R6, R6, R9.reuse, R2.reuse ;  /* 0x0000000906067224 */ /* 0x180fe200078e0202 */
[----:B------:R-:W-:Y:S01]  /*01b0*/  UMOV UR4, URZ ;  /* 0x000000ff00047c82 */ /* 0x000fe20008000000 */
[----:B------:R-:W-:-:S02]  /*01c0*/  IMAD R7, R7, R9, R2 ;  /* 0x0000000907077224 */ /* 0x000fc400078e0202 */
[----:B------:R-:W-:Y:S02]  /*01d0*/  IMAD R8, R8, R9, R2 ;  /* 0x0000000908087224 */ /* 0x000fe400078e0202 */
[----:B------:R-:W-:-:S07]  /*01e0*/  IMAD R9, R9, UR5, RZ ;  /* 0x0000000509097c24 */ /* 0x000fce000f8e02ff */
.L_x_20:
[----:B-1----:R-:W1:Y:S01]  /*01f0*/  LDCU UR5, c[0x0][0x380] ;  /* 0x00007000ff0577ac */ /* 0x002e620008000800 */
[----:B------:R-:W-:Y:S01]  /*0200*/  ISETP.GE.AND P0, PT, R0, RZ, PT ;  /* 0x000000ff0000720c */ /* 0x000fe20003f06270 */
[----:B------:R-:W-:Y:S01]  /*0210*/  IMAD R10, R9, UR4, R2 ;  /* 0x00000004090a7c24 */ /* 0x000fe2000f8e0202 */
[----:B------:R-:W-:Y:S01]  /*0220*/  BSSY.RECONVERGENT B0, `(.L_x_12) ;  /* 0x00000a6000007945 */ /* 0x000fe20003800200 */
[----:B------:R-:W-:Y:S01]  /*0230*/  UIADD3 UR4, UPT, UPT, UR4, 0x1, URZ ;  /* 0x0000000104047890 */ /* 0x000fe2000fffe0ff */
[----:B------:R-:W-:-:S03]  /*0240*/  HFMA2 R28, -RZ, RZ, 0, 0 ;  /* 0x00000000ff1c7431 */ /* 0x000fc600000001ff */
[----:B-1----:R-:W-:-:S06]  /*0250*/  UISETP.NE.AND UP0, UPT, UR4, UR5, UPT ;  /* 0x000000050400728c */ /* 0x002fcc000bf05270 */
[----:B------:R-:W-:Y:S05]  /*0260*/  @!P0 BRA `(.L_x_13) ;  /* 0x0000000800848947 */ /* 0x000fea0003800000 */
[----:B------:R-:W-:Y:S01]  /*0270*/  ISETP.GE.U32.AND P0, PT, R0, 0x7, PT ;  /* 0x000000070000780c */ /* 0x000fe20003f06070 */
[----:B------:R-:W-:Y:S01]  /*0280*/  BSSY.RECONVERGENT B1, `(.L_x_14) ;  /* 0x000004f000017945 */ /* 0x000fe20003800200 */
[----:B------:R-:W-:Y:S02]  /*0290*/  MOV R28, RZ ;  /* 0x000000ff001c7202 */ /* 0x000fe40000000f00 */
[----:B------:R-:W-:-:S09]  /*02a0*/  MOV R11, RZ ;  /* 0x000000ff000b7202 */ /* 0x000fd20000000f00 */
[----:B------:R-:W-:Y:S05]  /*02b0*/  @!P0 BRA `(.L_x_15) ;  /* 0x00000004002c8947 */ /* 0x000fea0003800000 */
[----:B------:R-:W1:Y:S01]  /*02c0*/  LDC R12, c[0x0][0x384] ;  /* 0x0000e100ff0c7b82 */ /* 0x000e620000000800 */
[----:B------:R-:W2:Y:S01]  /*02d0*/  LDCU UR5, c[0x0][0x384] ;  /* 0x00007080ff0577ac */ /* 0x000ea20008000800 */
[C---:B------:R-:W-:Y:S01]  /*02e0*/  IADD3 R27, PT, PT, R0.reuse, 0x1, RZ ;  /* 0x00000001001b7810 */ /* 0x040fe20007ffe0ff */
[----:B------:R-:W-:Y:S01]  /*02f0*/  BSSY.RECONVERGENT B2, `(.L_x_16) ;  /* 0x0000045000027945 */ /* 0x000fe20003800200 */
[----:B------:R-:W-:Y:S02]  /*0300*/  IADD3 R25, PT, PT, R0, -0x1, RZ ;  /* 0xffffffff00197810 */ /* 0x000fe40007ffe0ff */
[----:B------:R-:W-:Y:S02]  /*0310*/  LOP3.LUT R27, R27, 0xfffffff8, RZ, 0xc0, !PT ;  /* 0xfffffff81b1b7812 */ /* 0x000fe400078ec0ff */
[----:B------:R-:W-:Y:S02]  /*0320*/  MOV R28, RZ ;  /* 0x000000ff001c7202 */ /* 0x000fe40000000f00 */
[----:B------:R-:W-:-:S02]  /*0330*/  MOV R11, R10 ;  /* 0x0000000a000b7202 */ /* 0x000fc40000000f00 */
[----:B------:R-:W-:Y:S02]  /*0340*/  MOV R15, R8 ;  /* 0x00000008000f7202 */ /* 0x000fe40000000f00 */
[----:B------:R-:W-:Y:S02]  /*0350*/  MOV R16, R7 ;  /* 0x0000000700107202 */ /* 0x000fe40000000f00 */
[----:B------:R-:W-:Y:S02]  /*0360*/  MOV R17, R6 ;  /* 0x0000000600117202 */ /* 0x000fe40000000f00 */
[----:B------:R-:W-:Y:S01]  /*0370*/  MOV R22, R5 ;  /* 0x0000000500167202 */ /* 0x000fe20000000f00 */
[--C-:B--2---:R-:W-:Y:S01]  /*0380*/  IMAD R25, R25, UR5, R2.reuse ;  /* 0x0000000519197c24 */ /* 0x104fe2000f8e0202 */
[----:B------:R-:W-:Y:S02]  /*0390*/  MOV R23, R4 ;  /* 0x0000000400177202 */ /* 0x000fe40000000f00 */
[----:B------:R-:W-:Y:S01]  /*03a0*/  MOV R24, R3 ;  /* 0x0000000300187202 */ /* 0x000fe20000000f00 */
[----:B-1----:R-:W-:Y:S01]  /*03b0*/  IMAD R14, R0, R12, R2 ;  /* 0x0000000c000e7224 */ /* 0x002fe200078e0202 */
[----:B------:R-:W-:-:S07]  /*03c0*/  IADD3 R27, PT, PT, -R27, RZ, RZ ;  /* 0x000000ff1b1b7210 */ /* 0x000fce0007ffe1ff */
.L_x_17:
[----:B------:R-:W1:Y:S08]  /*03d0*/  LDC.64 R32, c[0x0][0x398] ;  /* 0x0000e600ff207b82 */ /* 0x000e700000000a00 */
[----:B------:R-:W2:Y:S01]  /*03e0*/  LDC.64 R20, c[0x0][0x390] ;  /* 0x0000e400ff147b82 */ /* 0x000ea20000000a00 */
[----:B-1----:R-:W-:-:S04]  /*03f0*/  IMAD.WIDE R32, R11, 0x4, R32 ;  /* 0x000000040b207825 */ /* 0x002fc800078e0220 */
[----:B------:R-:W-:Y:S02]  /*0400*/  IMAD.WIDE R34, R12, 0x4, R32 ;  /* 0x000000040c227825 */ /* 0x000fe400078e0220 */
[----:B0-----:R-:W3:Y:S02]  /*0410*/  LDG.E R32, desc[UR6][R32.64] ;  /* 0x0000000620207981 */ /* 0x001ee4000c1e1900 */
[--C-:B--2---:R-:W-:Y:S02]  /*0420*/  IMAD.WIDE R30, R14, 0x4, R20.reuse ;  /* 0x000000040e1e7825 */ /* 0x104fe400078e0214 */
[----:B------:R0:W2:Y:S02]  /*0430*/  LDG.E R26, desc[UR6][R34.64] ;  /* 0x00000006221a7981 */ /* 0x0000a4000c1e1900 */
[----:B------:R-:W-:Y:S02]  /*0440*/  IMAD.WIDE R18, R25, 0x4, R20 ;  /* 0x0000000419127825 */ /* 0x000fe400078e0214 */
[----:B------:R-:W3:Y:S04]  /*0450*/  LDG.E R29, desc[UR6][R30.64] ;  /* 0x000000061e1d7981 */ /* 0x000ee8000c1e1900 */
[----:B------:R1:W2:Y:S01]  /*0460*/  LDG.E R13, desc[UR6][R18.64] ;  /* 0x00000006120d7981 */ /* 0x0002a2000c1e1900 */
[----:B0-----:R-:W-:-:S05]  /*0470*/  IMAD.WIDE R34, R12, 0x4, R34 ;  /* 0x000000040c227825 */ /* 0x001fca00078e0222 */
[----:B------:R0:W4:Y:S01]  /*0480*/  LDG.E R31, desc[UR6][R34.64] ;  /* 0x00000006221f7981 */ /* 0x000122000c1e1900 */
[----:B-1----:R-:W-:-:S05]  /*0490*/  IMAD.WIDE R18, R15, 0x4, R20 ;  /* 0x000000040f127825 */ /* 0x002fca00078e0214 */
[----:B------:R1:W4:Y:S01]  /*04a0*/  LDG.E R30, desc[UR6][R18.64] ;  /* 0x00000006121e7981 */ /* 0x000322000c1e1900 */
[----:B0-----:R-:W-:-:S04]  /*04b0*/  IMAD.WIDE R34, R12, 0x4, R34 ;  /* 0x000000040c227825 */ /* 0x001fc800078e0222 */
[----:B-1----:R-:W-:Y:S02]  /*04c0*/  IMAD.WIDE R18, R12, 0x4, R34 ;  /* 0x000000040c127825 */ /* 0x002fe400078e0222 */
[----:B------:R-:W5:Y:S02]  /*04d0*/  LDG.E R34, desc[UR6][R34.64] ;  /* 0x0000000622227981 */ /* 0x000f64000c1e1900 */
[----:B---3--:R-:W-:Y:S01]  /*04e0*/  FFMA R36, R29, R32, R28 ;  /* 0x000000201d247223 */ /* 0x008fe2000000001c */
[----:B------:R-:W-:Y:S01]  /*04f0*/  IMAD.WIDE R28, R16, 0x4, R20 ;  /* 0x00000004101c7825 */ /* 0x000fe200078e0214 */
[----:B------:R0:W3:Y:S03]  /*0500*/  LDG.E R32, desc[UR6][R18.64] ;  /* 0x0000000612207981 */ /* 0x0000e6000c1e1900 */
[----:B--2---:R-:W-:Y:S01]  /*0510*/  FFMA R13, R13, R26, R36 ;  /* 0x0000001a0d0d7223 */ /* 0x004fe20000000024 */
[----:B------:R1:W5:Y:S01]  /*0520*/  LDG.E R33, desc[UR6][R28.64] ;  /* 0x000000061c217981 */ /* 0x000362000c1e1900 */
[----:B0-----:R-:W-:-:S04]  /*0530*/  IMAD.WIDE R18, R12, 0x4, R18 ;  /* 0x000000040c127825 */ /* 0x001fc800078e0212 */
[----:B----4-:R-:W-:Y:S01]  /*0540*/  FFMA R26, R30, R31, R13 ;  /* 0x0000001f1e1a7223 */ /* 0x010fe2000000000d */
[----:B------:R-:W-:-:S04]  /*0550*/  IMAD.WIDE R30, R17, 0x4, R20 ;  /* 0x00000004111e7825 */ /* 0x000fc800078e0214 */
[--C-:B-1----:R-:W-:Y:S02]  /*0560*/  IMAD.WIDE R28, R22, 0x4, R20.reuse ;  /* 0x00000004161c7825 */ /* 0x102fe400078e0214 */
[----:B------:R-:W3:Y:S02]  /*0570*/  LDG.E R31, desc[UR6][R30.64] ;  /* 0x000000061e1f7981 */ /* 0x000ee4000c1e1900 */
[--C-:B------:R-:W-:Y:S02]  /*0580*/  IMAD.WIDE R36, R23, 0x4, R20.reuse ;  /* 0x0000000417247825 */ /* 0x100fe400078e0214 */
[----:B------:R-:W2:Y:S04]  /*0590*/  LDG.E R29, desc[UR6][R28.64] ;  /* 0x000000061c1d7981 */ /* 0x000ea8000c1e1900 */
[----:B------:R0:W2:Y:S01]  /*05a0*/  LDG.E R30, desc[UR6][R18.64] ;  /* 0x00000006121e7981 */ /* 0x0000a2000c1e1900 */
[----:B------:R-:W-:-:S03]  /*05b0*/  IMAD.WIDE R20, R24, 0x4, R20 ;  /* 0x0000000418147825 */ /* 0x000fc600078e0214 */
[----:B------:R-:W4:Y:S04]  /*05c0*/  LDG.E R28, desc[UR6][R36.64] ;  /* 0x00000006241c7981 */ /* 0x000f28000c1e1900 */
[----:B------:R-:W4:Y:S01]  /*05d0*/  LDG.E R20, desc[UR6][R20.64] ;  /* 0x0000000614147981 */ /* 0x000f22000c1e1900 */
[----:B0-----:R-:W-:-:S05]  /*05e0*/  IMAD.WIDE R18, R12, 0x4, R18 ;  /* 0x000000040c127825 */ /* 0x001fca00078e0212 */
[----:B------:R0:W4:Y:S02]  /*05f0*/  LDG.E R13, desc[UR6][R18.64] ;  /* 0x00000006120d7981 */ /* 0x000124000c1e1900 */
[----:B0-----:R-:W-:-:S05]  /*0600*/  IMAD.WIDE R18, R12, 0x4, R18 ;  /* 0x000000040c127825 */ /* 0x001fca00078e0212 */
[----:B------:R-:W4:Y:S01]  /*0610*/  LDG.E R35, desc[UR6][R18.64] ;  /* 0x0000000612237981 */ /* 0x000f22000c1e1900 */
[----:B------:R-:W-:-:S04]  /*0620*/  IADD3 R27, PT, PT, R27, 0x8, RZ ;  /* 0x000000081b1b7810 */ /* 0x000fc80007ffe0ff */
[----:B------:R-:W-:Y:S02]  /*0630*/  ISETP.NE.AND P0, PT, R27, RZ, PT ;  /* 0x000000ff1b00720c */ /* 0x000fe40003f05270 */
[----:B------:R-:W-:Y:S01]  /*0640*/  LEA R11, R12, R11, 0x3 ;  /* 0x0000000b0c0b7211 */ /* 0x000fe200078e18ff */
[----:B-----5:R-:W-:-:S04]  /*0650*/  FFMA R26, R33, R34, R26 ;  /* 0x00000022211a7223 */ /* 0x020fc8000000001a */
[----:B---3--:R-:W-:-:S04]  /*0660*/  FFMA R26, R31, R32, R26 ;  /* 0x000000201f1a7223 */ /* 0x008fc8000000001a */
[----:B--2---:R-:W-:Y:S01]  /*0670*/  FFMA R29, R29, R30, R26 ;  /* 0x0000001e1d1d7223 */ /* 0x004fe2000000001a */
[----:B------:R-:W-:-:S04]  /*0680*/  IADD3 R26, PT, PT, -R12, RZ, RZ ;  /* 0x000000ff0c1a7210 */ /* 0x000fc80007ffe1ff */
[C---:B------:R-:W-:Y:S02]  /*0690*/  LEA R25, R26.reuse, R25, 0x3 ;  /* 0x000000191a197211 */ /* 0x040fe400078e18ff */
[C---:B------:R-:W-:Y:S02]  /*06a0*/  LEA R24, R26.reuse, R24, 0x3 ;  /* 0x000000181a187211 */ /* 0x040fe400078e18ff */
[C---:B------:R-:W-:Y:S02]  /*06b0*/  LEA R23, R26.reuse, R23, 0x3 ;  /* 0x000000171a177211 */ /* 0x040fe400078e18ff */
[----:B------:R-:W-:Y:S01]  /*06c0*/  LEA R22, R26, R22, 0x3 ;  /* 0x000000161a167211 */ /* 0x000fe200078e18ff */
[----:B----4-:R-:W-:Y:S01]  /*06d0*/  FFMA R13, R28, R13, R29 ;  /* 0x0000000d1c0d7223 */ /* 0x010fe2000000001d */
[C---:B------:R-:W-:Y:S02]  /*06e0*/  LEA R17, R26.reuse, R17, 0x3 ;  /* 0x000000111a117211 */ /* 0x040fe400078e18ff */
[----:B------:R-:W-:-:S02]  /*06f0*/  LEA R16, R26, R16, 0x3 ;  /* 0x000000101a107211 */ /* 0x000fc400078e18ff */
[C---:B------:R-:W-:Y:S02]  /*0700*/  LEA R15, R26.reuse, R15, 0x3 ;  /* 0x0000000f1a0f7211 */ /* 0x040fe400078e18ff */
[----:B------:R-:W-:Y:S01]  /*0710*/  LEA R14, R26, R14, 0x3 ;  /* 0x0000000e1a0e7211 */ /* 0x000fe200078e18ff */
[----:B------:R-:W-:Y:S01]  /*0720*/  FFMA R28, R20, R35, R13 ;  /* 0x00000023141c7223 */ /* 0x000fe2000000000d */
[----:B------:R-:W-:Y:S06]  /*0730*/  @P0 BRA `(.L_x_17) ;  /* 0xfffffffc00240947 */ /* 0x000fec000383ffff */
[----:B------:R-:W-:Y:S05]  /*0740*/  BSYNC.RECONVERGENT B2 ;  /* 0x0000000000027941 */ /* 0x000fea0003800200 */
.L_x_16:
[----:B------:R-:W-:-:S04]  /*0750*/  IADD3 R11, PT, PT, R0, 0x1, RZ ;  /* 0x00000001000b7810 */ /* 0x000fc80007ffe0ff */
[----:B------:R-:W-:-:S07]  /*0760*/  LOP3.LUT R11, R11, 0xfffffff8, RZ, 0xc0, !PT ;  /* 0xfffffff80b0b7812 */ /* 0x000fce00078ec0ff */
.L_x_15:
[----:B0-----:R-:W-:Y:S05]  /*0770*/  BSYNC.RECONVERGENT B1 ;  /* 0x0000000000017941 */ /* 0x001fea0003800200 */
.L_x_14:
[----:B------:R-:W-:-:S04]  /*0780*/  IADD3 R12, PT, PT, R0, 0x1, RZ ;  /* 0x00000001000c7810 */ /* 0x000fc80007ffe0ff */
[----:B------:R-:W-:-:S04]  /*0790*/  LOP3.LUT R12, R12, 0x7, RZ, 0xc0, !PT ;  /* 0x000000070c0c7812 */ /* 0x000fc800078ec0ff */
[----:B------:R-:W-:-:S13]  /*07a0*/  ISETP.NE.AND P0, PT, R12, RZ, PT ;  /* 0x000000ff0c00720c */ /* 0x000fda0003f05270 */
[----:B------:R-:W-:Y:S05]  /*07b0*/  @!P0 BRA `(.L_x_13) ;  /* 0x0000000400308947 */ /* 0x000fea0003800000 */
[----:B------:R-:W-:Y:S01]  /*07c0*/  IADD3 R12, PT, PT, R12, -0x1, RZ ;  /* 0xffffffff0c0c7810 */ /* 0x000fe20007ffe0ff */
[----:B------:R-:W-:Y:S01]  /*07d0*/  BSSY.RECONVERGENT B1, `(.L_x_18) ;  /* 0x0000027000017945 */ /* 0x000fe20003800200 */
[----:B------:R-:W-:Y:S02]  /*07e0*/  IADD3 R26, PT, PT, R0, 0x1, RZ ;  /* 0x00000001001a7810 */ /* 0x000fe40007ffe0ff */
[----:B------:R-:W-:Y:S02]  /*07f0*/  ISETP.GE.U32.AND P0, PT, R12, 0x3, PT ;  /* 0x000000030c00780c */ /* 0x000fe40003f06070 */
[----:B------:R-:W-:-:S11]  /*0800*/  LOP3.LUT P1, R26, R26, 0x3, RZ, 0xc0, !PT ;  /* 0x000000031a1a7812 */ /* 0x000fd6000782c0ff */
[----:B------:R-:W-:Y:S05]  /*0810*/  @!P0 BRA `(.L_x_19) ;  /* 0x0000000000888947 */ /* 0x000fea0003800000 */
[----:B------:R-:W0:Y:S01]  /*0820*/  LDC R27, c[0x0][0x384] ;  /* 0x0000e100ff1b7b82 */ /* 0x000e220000000800 */
[-C--:B------:R-:W-:Y:S02]  /*0830*/  LOP3.LUT R17, RZ, R11.reuse, RZ, 0x33, !PT ;  /* 0x0000000bff117212 */ /* 0x080fe400078e33ff */
[C---:B------:R-:W-:Y:S02]  /*0840*/  IADD3 R14, PT, PT, R0.reuse, -R11, RZ ;  /* 0x8000000b000e7210 */ /* 0x040fe40007ffe0ff */
[----:B------:R-:W-:Y:S02]  /*0850*/  IADD3 R17, PT, PT, R0, R17, RZ ;  /* 0x0000001100117210 */ /* 0x000fe40007ffe0ff */
[----:B------:R-:W-:Y:S01]  /*0860*/  IADD3 R16, PT, PT, R14, -0x2, RZ ;  /* 0xfffffffe0e107810 */ /* 0x000fe20007ffe0ff */
[----:B------:R-:W1:Y:S08]  /*0870*/  LDC.64 R22, c[0x0][0x398] ;  /* 0x0000e600ff167b82 */ /* 0x000e700000000a00 */
[----:B------:R-:W2:Y:S01]  /*0880*/  LDC.64 R12, c[0x0][0x390] ;  /* 0x0000e400ff0c7b82 */ /* 0x000ea20000000a00 */
[----:B0-----:R-:W-:-:S02]  /*0890*/  IMAD R15, R11, R27, R10 ;  /* 0x0000001b0b0f7224 */ /* 0x001fc400078e020a */
[C---:B------:R-:W-:Y:S01]  /*08a0*/  IMAD R25, R14.reuse, R27, R2 ;  /* 0x0000001b0e197224 */ /* 0x040fe200078e0202 */
[----:B------:R-:W-:Y:S01]  /*08b0*/  IADD3 R18, PT, PT, R14, -0x3, RZ ;  /* 0xfffffffd0e127810 */ /* 0x000fe20007ffe0ff */
[----:B-1----:R-:W-:-:S04]  /*08c0*/  IMAD.WIDE R22, R15, 0x4, R22 ;  /* 0x000000040f167825 */ /* 0x002fc800078e0216 */
[----:B------:R-:W-:Y:S02]  /*08d0*/  IMAD R17, R17, R27, R2 ;  /* 0x0000001b11117224 */ /* 0x000fe400078e0202 */
[----:B------:R-:W-:Y:S02]  /*08e0*/  IMAD.WIDE R14, R27, 0x4, R22 ;  /* 0x000000041b0e7825 */ /* 0x000fe400078e0216 */
[----:B------:R-:W3:Y:S02]  /*08f0*/  LDG.E R22, desc[UR6][R22.64] ;  /* 0x0000000616167981 */ /* 0x000ee4000c1e1900 */
[----:B--2---:R-:W-:-:S04]  /*0900*/  IMAD.WIDE R24, R25, 0x4, R12 ;  /* 0x0000000419187825 */ /* 0x004fc800078e020c */
[----:B------:R-:W-:Y:S01]  /*0910*/  IMAD R19, R16, R27, R2 ;  /* 0x0000001b10137224 */ /* 0x000fe200078e0202 */
[----:B------:R0:W3:Y:S01]  /*0920*/  LDG.E R29, desc[UR6][R24.64] ;  /* 0x00000006181d7981 */ /* 0x0000e2000c1e1900 */
[----:B------:R-:W-:-:S04]  /*0930*/  IMAD.WIDE R20, R17, 0x4, R12 ;  /* 0x0000000411147825 */ /* 0x000fc800078e020c */
[----:B------:R-:W-:Y:S02]  /*0940*/  IMAD R31, R18, R27, R2 ;  /* 0x0000001b121f7224 */ /* 0x000fe400078e0202 */
[----:B------:R-:W-:Y:S01]  /*0950*/  IMAD.WIDE R16, R19, 0x4, R12 ;  /* 0x0000000413107825 */ /* 0x000fe200078e020c */
[----:B------:R-:W2:Y:S03]  /*0960*/  LDG.E R21, desc[UR6][R20.64] ;  /* 0x0000000614157981 */ /* 0x000ea6000c1e1900 */
[----:B------:R-:W-:Y:S02]  /*0970*/  IMAD.WIDE R18, R27, 0x4, R14 ;  /* 0x000000041b127825 */ /* 0x000fe400078e020e */
[----:B------:R-:W2:Y:S02]  /*0980*/  LDG.E R14, desc[UR6][R14.64] ;  /* 0x000000060e0e7981 */ /* 0x000ea4000c1e1900 */
[----:B------:R-:W-:-:S02]  /*0990*/  IMAD.WIDE R12, R31, 0x4, R12 ;  /* 0x000000041f0c7825 */ /* 0x000fc400078e020c */
[----:B------:R-:W4:Y:S02]  /*09a0*/  LDG.E R17, desc[UR6][R16.64] ;  /* 0x0000000610117981 */ /* 0x000f24000c1e1900 */
[----:B0-----:R-:W-:Y:S02]  /*09b0*/  IMAD.WIDE R24, R27, 0x4, R18 ;  /* 0x000000041b187825 */ /* 0x001fe400078e0212 */
[----:B------:R-:W4:Y:S04]  /*09c0*/  LDG.E R18, desc[UR6][R18.64] ;  /* 0x0000000612127981 */ /* 0x000f28000c1e1900 */
[----:B------:R-:W5:Y:S04]  /*09d0*/  LDG.E R13, desc[UR6][R12.64] ;  /* 0x000000060c0d7981 */ /* 0x000f68000c1e1900 */
[----:B------:R-:W5:Y:S01]  /*09e0*/  LDG.E R24, desc[UR6][R24.64] ;  /* 0x0000000618187981 */ /* 0x000f62000c1e1900 */
[----:B------:R-:W-:Y:S01]  /*09f0*/  IADD3 R11, PT, PT, R11, 0x4, RZ ;  /* 0x000000040b0b7810 */ /* 0x000fe20007ffe0ff */
[----:B---3--:R-:W-:-:S04]  /*0a00*/  FFMA R22, R29, R22, R28 ;  /* 0x000000161d167223 */ /* 0x008fc8000000001c */
[----:B--2---:R-:W-:-:S04]  /*0a10*/  FFMA R22, R21, R14, R22 ;  /* 0x0000000e15167223 */ /* 0x004fc80000000016 */
[----:B----4-:R-:W-:-:S04]  /*0a20*/  FFMA R22, R17, R18, R22 ;  /* 0x0000001211167223 */ /* 0x010fc80000000016 */
[----:B-----5:R-:W-:-:S07]  /*0a30*/  FFMA R28, R13, R24, R22 ;  /* 0x000000180d1c7223 */ /* 0x020fce0000000016 */
.L_x_19:
[----:B------:R-:W-:Y:S05]  /*0a40*/  BSYNC.RECONVERGENT B1 ;  /* 0x0000000000017941 */ /* 0x000fea0003800200 */
.L_x_18:
[----:B------:R-:W-:Y:S05]  /*0a50*/  @!P1 BRA `(.L_x_13) ;  /* 0x0000000000889947 */ /* 0x000fea0003800000 */
[----:B------:R-:W-:Y:S01]  /*0a60*/  ISETP.NE.AND P0, PT, R26, 0x1, PT ;  /* 0x000000011a00780c */ /* 0x000fe20003f05270 */
[----:B------:R-:W0:Y:S01]  /*0a70*/  LDC.64 R22, c[0x0][0x398] ;  /* 0x0000e600ff167b82 */ /* 0x000e220000000a00 */
[----:B------:R-:W-:-:S04]  /*0a80*/  LOP3.LUT R12, R0, 0x1, RZ, 0xc0, !PT ;  /* 0x00000001000c7812 */ /* 0x000fc800078ec0ff */
[----:B------:R-:W-:-:S03]  /*0a90*/  ISETP.NE.U32.AND P1, PT, R12, 0x1, PT ;  /* 0x000000010c00780c */ /* 0x000fc60003f25070 */
[----:B------:R-:W1:Y:S04]  /*0aa0*/  LDC.64 R18, c[0x0][0x390] ;  /* 0x0000e400ff127b82 */ /* 0x000e680000000a00 */
[-C--:B------:R-:W-:Y:S02]  /*0ab0*/  @P0 LOP3.LUT R29, RZ, R11.reuse, RZ, 0x33, !PT ;  /* 0x0000000bff1d0212 */ /* 0x080fe400078e33ff */
[C---:B------:R-:W-:Y:S02]  /*0ac0*/  @P0 IADD3 R17, PT, PT, R0.reuse, -R11, RZ ;  /* 0x8000000b00110210 */ /* 0x040fe40007ffe0ff */
[----:B------:R-:W2:Y:S01]  /*0ad0*/  @P0 LDC R21, c[0x0][0x384] ;  /* 0x0000e100ff150b82 */ /* 0x000ea20000000800 */
[----:B------:R-:W-:-:S07]  /*0ae0*/  @P0 IADD3 R29, PT, PT, R0, R29, RZ ;  /* 0x0000001d001d0210 */ /* 0x000fce0007ffe0ff */
[----:B------:R-:W3:Y:S08]  /*0af0*/  @P1 LDC R27, c[0x0][0x384] ;  /* 0x0000e100ff1b1b82 */ /* 0x000ef00000000800 */
[----:B------:R-:W4:Y:S08]  /*0b00*/  LDC.64 R14, c[0x0][0x390] ;  /* 0x0000e400ff0e7b82 */ /* 0x000f300000000a00 */
[----:B------:R-:W5:Y:S01]  /*0b10*/  LDC.64 R12, c[0x0][0x398] ;  /* 0x0000e600ff0c7b82 */ /* 0x000f620000000a00 */
[CC--:B--2---:R-:W-:Y:S01]  /*0b20*/  @P0 IMAD R25, R11.reuse, R21.reuse, R10 ;  /* 0x000000150b190224 */ /* 0x0c4fe200078e020a */
[----:B------:R-:W-:Y:S01]  /*0b30*/  @P0 IADD3 R11, PT, PT, R11, 0x2, RZ ;  /* 0x000000020b0b0810 */ /* 0x000fe20007ffe0ff */
[----:B------:R-:W-:-:S02]  /*0b40*/  @P0 IMAD R17, R17, R21, R2 ;  /* 0x0000001511110224 */ /* 0x000fc400078e0202 */
[----:B0-----:R-:W-:Y:S01]  /*0b50*/  @P0 IMAD.WIDE R22, R25, 0x4, R22 ;  /* 0x0000000419160825 */ /* 0x001fe200078e0216 */
[----:B------:R-:W-:-:S03]  /*0b60*/  @P1 IADD3 R24, PT, PT, R0, -R11, RZ ;  /* 0x8000000b00181210 */ /* 0x000fc60007ffe0ff */
[----:B------:R-:W-:Y:S01]  /*0b70*/  @P0 IMAD R29, R29, R21, R2 ;  /* 0x000000151d1d0224 */ /* 0x000fe200078e0202 */
[----:B------:R-:W2:Y:S01]  /*0b80*/  @P0 LDG.E R25, desc[UR6][R22.64] ;  /* 0x0000000616190981 */ /* 0x000ea2000c1e1900 */
[----:B-1----:R-:W-:-:S04]  /*0b90*/  @P0 IMAD.WIDE R16, R17, 0x4, R18 ;  /* 0x0000000411100825 */ /* 0x002fc800078e0212 */
[----:B------:R-:W-:Y:S02]  /*0ba0*/  @P0 IMAD.WIDE R18, R29, 0x4, R18 ;  /* 0x000000041d120825 */ /* 0x000fe400078e0212 */
[----:B------:R-:W2:Y:S02]  /*0bb0*/  @P0 LDG.E R17, desc[UR6][R16.64] ;  /* 0x0000000610110981 */ /* 0x000ea4000c1e1900 */
[----:B------:R-:W-:Y:S02]  /*0bc0*/  @P0 IMAD.WIDE R20, R21, 0x4, R22 ;  /* 0x0000000415140825 */ /* 0x000fe400078e0216 */
[----:B------:R-:W2:Y:S02]  /*0bd0*/  @P0 LDG.E R18, desc[UR6][R18.64] ;  /* 0x0000000612120981 */ /* 0x000ea4000c1e1900 */
[-C--:B---3--:R-:W-:Y:S02]  /*0be0*/  @P1 IMAD R29, R24, R27.reuse, R2 ;  /* 0x0000001b181d1224 */ /* 0x088fe400078e0202 */
[----:B------:R-:W-:Y:S01]  /*0bf0*/  @P1 IMAD R11, R11, R27, R10 ;  /* 0x0000001b0b0b1224 */ /* 0x000fe200078e020a */
[----:B------:R-:W3:Y:S01]  /*0c00*/  @P0 LDG.E R20, desc[UR6][R20.64] ;  /* 0x0000000614140981 */ /* 0x000ee2000c1e1900 */
[----:B----4-:R-:W-:-:S04]  /*0c10*/  @P1 IMAD.WIDE R14, R29, 0x4, R14 ;  /* 0x000000041d0e1825 */ /* 0x010fc800078e020e */
[----:B-----5:R-:W-:Y:S02]  /*0c20*/  @P1 IMAD.WIDE R12, R11, 0x4, R12 ;  /* 0x000000040b0c1825 */ /* 0x020fe400078e020c */
[----:B------:R-:W4:Y:S04]  /*0c30*/  @P1 LDG.E R15, desc[UR6][R14.64] ;  /* 0x000000060e0f1981 */ /* 0x000f28000c1e1900 */
[----:B------:R-:W4:Y:S01]  /*0c40*/  @P1 LDG.E R12, desc[UR6][R12.64] ;  /* 0x000000060c0c1981 */ /* 0x000f22000c1e1900 */
[----:B--2---:R-:W-:-:S04]  /*0c50*/  @P0 FFMA R25, R17, R25, R28 ;  /* 0x0000001911190223 */ /* 0x004fc8000000001c */
[----:B---3--:R-:W-:-:S04]  /*0c60*/  @P0 FFMA R28, R18, R20, R25 ;  /* 0x00000014121c0223 */ /* 0x008fc80000000019 */
[----:B----4-:R-:W-:-:S07]  /*0c70*/  @P1 FFMA R28, R15, R12, R28 ;  /* 0x0000000c0f1c1223 */ /* 0x010fce000000001c */
.L_x_13:
[----:B0-----:R-:W-:Y:S05]  /*0c80*/  BSYNC.RECONVERGENT B0 ;  /* 0x0000000000007941 */ /* 0x001fea0003800200 */
.L_x_12:
[----:B------:R-:W0:Y:S01]  /*0c90*/  LDC.64 R12, c[0x0][0x3a0] ;  /* 0x0000e800ff0c7b82 */ /* 0x000e220000000a00 */
[----:B------:R-:W1:Y:S02]  /*0ca0*/  LDCU UR5, c[0x0][0x384] ;  /* 0x00007080ff0577ac */ /* 0x000e640008000800 */
[----:B-1----:R-:W-:-:S04]  /*0cb0*/  IMAD R11, R0, UR5, R10 ;  /* 0x00000005000b7c24 */ /* 0x002fc8000f8e020a */
[----:B0-----:R-:W-:-:S05]  /*0cc0*/  IMAD.WIDE R10, R11, 0x4, R12 ;  /* 0x000000040b0a7825 */ /* 0x001fca00078e020c */
[----:B------:R1:W-:Y:S01]  /*0cd0*/  STG.E desc[UR6][R10.64], R28 ;  /* 0x0000001c0a007986 */ /* 0x0003e2000c101906 */
[----:B------:R-:W-:Y:S05]  /*0ce0*/  BRA.U UP0, `(.L_x_20) ;  /* 0xfffffff500407547 */ /* 0x000fea000b83ffff */
[----:B------:R-:W-:Y:S05]  /*0cf0*/  EXIT ;  /* 0x000000000000794d */ /* 0x000fea0003800000 */
.L_x_21:
        /* <DEDUP_REMOVED lines=16> */
.L_x_23:


//--------------------- .nv.shared.reserved.0     --------------------------
	.section	.nv.shared.reserved.0,"aw",@nobits
	.weak		__nv_reservedSMEM_offset_0_alias
	.size		__nv_reservedSMEM_offset_0_alias, 0, 64
	.other		__nv_reservedSMEM_offset_0_alias,@"STO_CUDA_RESERVED_SHARED STV_DEFAULT"
__nv_reservedSMEM_offset_0_alias:
	.zero		0
	.zero		64


//--------------------- .nv.constant0._Z15backward_kernelIfEviiiPKT_S2_S2_PS0_S3_ --------------------------
	.section	.nv.constant0._Z15backward_kernelIfEviiiPKT_S2_S2_PS0_S3_,"a",@progbits
	.sectionflags	@""
	.align	4
.nv.constant0._Z15backward_kernelIfEviiiPKT_S2_S2_PS0_S3_:
	.zero		952


//--------------------- .nv.constant0._Z12lower_kernelIfEviiiPKT_S2_PS0_ --------------------------
	.section	.nv.constant0._Z12lower_kernelIfEviiiPKT_S2_PS0_,"a",@progbits
	.sectionflags	@""
	.align	4
.nv.constant0._Z12lower_kernelIfEviiiPKT_S2_PS0_:
	.zero		936


//--------------------- SYMBOLS --------------------------

	.type		.nv.reservedSmem.offset0,@object
	.size		.nv.reservedSmem.offset0,0x4
